	.target	sm_90a

	.elftype	@"ET_EXEC"


//--------------------- .note.nv.tkinfo           --------------------------
	.section	.note.nv.tkinfo,"",@"SHT_NOTE"
	.sectionflags	@"SHF_NOTE_NV_TKINFO"
	.tkinfo
        /*0018*/ 	.word	0x00000002
        /*0030*/ 	.string	""
        /*0030*/ 	.string	"ptxas"
        /*0030*/ 	.string	"Cuda compilation tools, release 13.0, V13.0.88"
        /*0030*/ 	.string	"Build cuda_13.0.r13.0/compiler.36424714_0"
        /*0030*/ 	.string	"-arch sm_90a -m 64 "



//--------------------- .note.nv.cuinfo           --------------------------
	.section	.note.nv.cuinfo,"",@"SHT_NOTE"
	.sectionflags	@"SHF_NOTE_NV_CUINFO"
        /*0018*/ 	.short	0x0002
        /*001a*/ 	.short	0x005a
        /*001c*/ 	.short	0x0082
	.zero		2


//--------------------- .nv.info                  --------------------------
	.section	.nv.info,"",@"SHT_CUDA_INFO"
	.align	4


	//----- nvinfo : EIATTR_REGCOUNT
	.align		4
        /*0000*/ 	.byte	0x04, 0x2f
        /*0002*/ 	.short	(.L_18 - .L_17)
	.align		4
.L_17:
        /*0004*/ 	.word	index@(_ZN7cutlass13device_kernelINS_4gemm6kernel13GemmUniversalIN4cute5tupleIJiiiiEEENS1_10collective13CollectiveMmaINS1_34MainloopSm90TmaGmmaWarpSpecializedILi4ENS5_IJNS4_1CILi2EEENSA_ILi1EEESC_EEENS1_35KernelTmaWarpSpecializedCooperativeEEENS5_IJNSA_ILi256EEENSA_ILi64EEESH_EEENS_6half_tENS5_IJlSC_lEEESJ_SK_NS4_8TiledMMAINS4_8MMA_AtomIJNS4_4SM904GMMA25MMA_64x64x16_F32F16F16_SSILNSO_5MajorE0ELSQ_0ELNSO_7ScaleInE1ELSR_1EEEEEENS4_6LayoutISD_NS5_IJSC_NSA_ILi0EEESV_EEEEENS5_IJNS4_10UnderscoreESY_SY_EEEEENS4_13SM90_TMA_LOADENS4_14ComposedLayoutINS4_7SwizzleILi3ELi4ELi3EEENS4_18smem_ptr_flag_bitsILi16EEENSU_INS5_IJNSA_ILi8EEESH_EEENS5_IJSH_SC_EEEEEEEvNS4_8identityENS4_23SM90_TMA_LOAD_MULTICASTES1B_vS1C_EENS_8epilogue10collective18CollectiveEpilogueINS1F_22Sm90TmaWarpSpecializedILi4ELi2ELi16ELb1ELb0EEEJSI_NS5_IJNSA_ILi128EEENSA_ILi32EEEEEESJ_SK_SJ_SK_NS1F_6fusion15FusionCallbacksIS1J_NS1N_17LinCombPerRowBiasISJ_fSJ_SJ_fLi8ELNS_15FloatRoundStyleE2EEESI_S1M_JEEES11_NS12_INS13_ILi2ELi4ELi3EEES16_NSU_INS5_IJS17_S1L_EEENS5_IJS1L_SC_EEEEEEENS4_17SM75_U32x4_LDSM_NENS4_14SM90_TMA_STOREES1X_NS4_17SM90_U32x4_STSM_NENS4_9Copy_AtomIJS20_SJ_EEEvEEEvvEEEEvNT_6ParamsE)
        /*0008*/ 	.word	0x000000a8


	//----- nvinfo : EIATTR_FRAME_SIZE
	.align		4
.L_18:
        /*000c*/ 	.byte	0x04, 0x11
        /*000e*/ 	.short	(.L_20 - .L_19)
	.align		4
.L_19:
        /*0010*/ 	.word	index@(_ZN7cutlass13device_kernelINS_4gemm6kernel13GemmUniversalIN4cute5tupleIJiiiiEEENS1_10collective13CollectiveMmaINS1_34MainloopSm90TmaGmmaWarpSpecializedILi4ENS5_IJNS4_1CILi2EEENSA_ILi1EEESC_EEENS1_35KernelTmaWarpSpecializedCooperativeEEENS5_IJNSA_ILi256EEENSA_ILi64EEESH_EEENS_6half_tENS5_IJlSC_lEEESJ_SK_NS4_8TiledMMAINS4_8MMA_AtomIJNS4_4SM904GMMA25MMA_64x64x16_F32F16F16_SSILNSO_5MajorE0ELSQ_0ELNSO_7ScaleInE1ELSR_1EEEEEENS4_6LayoutISD_NS5_IJSC_NSA_ILi0EEESV_EEEEENS5_IJNS4_10UnderscoreESY_SY_EEEEENS4_13SM90_TMA_LOADENS4_14ComposedLayoutINS4_7SwizzleILi3ELi4ELi3EEENS4_18smem_ptr_flag_bitsILi16EEENSU_INS5_IJNSA_ILi8EEESH_EEENS5_IJSH_SC_EEEEEEEvNS4_8identityENS4_23SM90_TMA_LOAD_MULTICASTES1B_vS1C_EENS_8epilogue10collective18CollectiveEpilogueINS1F_22Sm90TmaWarpSpecializedILi4ELi2ELi16ELb1ELb0EEEJSI_NS5_IJNSA_ILi128EEENSA_ILi32EEEEEESJ_SK_SJ_SK_NS1F_6fusion15FusionCallbacksIS1J_NS1N_17LinCombPerRowBiasISJ_fSJ_SJ_fLi8ELNS_15FloatRoundStyleE2EEESI_S1M_JEEES11_NS12_INS13_ILi2ELi4ELi3EEES16_NSU_INS5_IJS17_S1L_EEENS5_IJS1L_SC_EEEEEEENS4_17SM75_U32x4_LDSM_NENS4_14SM90_TMA_STOREES1X_NS4_17SM90_U32x4_STSM_NENS4_9Copy_AtomIJS20_SJ_EEEvEEEvvEEEEvNT_6ParamsE)
        /*0014*/ 	.word	0x00000000


	//----- nvinfo : EIATTR_MIN_STACK_SIZE
	.align		4
.L_20:
        /*0018*/ 	.byte	0x04, 0x12
        /*001a*/ 	.short	(.L_22 - .L_21)
	.align		4
.L_21:
        /*001c*/ 	.word	index@(_ZN7cutlass13device_kernelINS_4gemm6kernel13GemmUniversalIN4cute5tupleIJiiiiEEENS1_10collective13CollectiveMmaINS1_34MainloopSm90TmaGmmaWarpSpecializedILi4ENS5_IJNS4_1CILi2EEENSA_ILi1EEESC_EEENS1_35KernelTmaWarpSpecializedCooperativeEEENS5_IJNSA_ILi256EEENSA_ILi64EEESH_EEENS_6half_tENS5_IJlSC_lEEESJ_SK_NS4_8TiledMMAINS4_8MMA_AtomIJNS4_4SM904GMMA25MMA_64x64x16_F32F16F16_SSILNSO_5MajorE0ELSQ_0ELNSO_7ScaleInE1ELSR_1EEEEEENS4_6LayoutISD_NS5_IJSC_NSA_ILi0EEESV_EEEEENS5_IJNS4_10UnderscoreESY_SY_EEEEENS4_13SM90_TMA_LOADENS4_14ComposedLayoutINS4_7SwizzleILi3ELi4ELi3EEENS4_18smem_ptr_flag_bitsILi16EEENSU_INS5_IJNSA_ILi8EEESH_EEENS5_IJSH_SC_EEEEEEEvNS4_8identityENS4_23SM90_TMA_LOAD_MULTICASTES1B_vS1C_EENS_8epilogue10collective18CollectiveEpilogueINS1F_22Sm90TmaWarpSpecializedILi4ELi2ELi16ELb1ELb0EEEJSI_NS5_IJNSA_ILi128EEENSA_ILi32EEEEEESJ_SK_SJ_SK_NS1F_6fusion15FusionCallbacksIS1J_NS1N_17LinCombPerRowBiasISJ_fSJ_SJ_fLi8ELNS_15FloatRoundStyleE2EEESI_S1M_JEEES11_NS12_INS13_ILi2ELi4ELi3EEES16_NSU_INS5_IJS17_S1L_EEENS5_IJS1L_SC_EEEEEEENS4_17SM75_U32x4_LDSM_NENS4_14SM90_TMA_STOREES1X_NS4_17SM90_U32x4_STSM_NENS4_9Copy_AtomIJS20_SJ_EEEvEEEvvEEEEvNT_6ParamsE)
        /*0020*/ 	.word	0x00000000
.L_22:


//--------------------- .nv.compat                --------------------------
	.section	.nv.compat,"",@"SHT_CUDA_COMPAT_INFO"
	.align	4
        /*0000*/ 	.byte	0x02, 0x09, 0x01, 0x00, 0x02, 0x02, 0x04, 0x00, 0x02, 0x05, 0x05, 0x00, 0x03, 0x07, 0x01, 0x01
        /*0010*/ 	.byte	0x02, 0x03, 0x01, 0x00, 0x02, 0x06, 0x01, 0x00, 0x04, 0x0b, 0x08, 0x00, 0x00, 0x00, 0x00, 0x00
        /*0020*/ 	.byte	0x00, 0x00, 0x00, 0x00


//--------------------- .nv.info._ZN7cutlass13device_kernelINS_4gemm6kernel13GemmUniversalIN4cute5tupleIJiiiiEEENS1_10collective13CollectiveMmaINS1_34MainloopSm90TmaGmmaWarpSpecializedILi4ENS5_IJNS4_1CILi2EEENSA_ILi1EEESC_EEENS1_35KernelTmaWarpSpecializedCooperativeEEENS5_IJNSA_ILi256EEENSA_ILi64EEESH_EEENS_6half_tENS5_IJlSC_lEEESJ_SK_NS4_8TiledMMAINS4_8MMA_AtomIJNS4_4SM904GMMA25MMA_64x64x16_F32F16F16_SSILNSO_5MajorE0ELSQ_0ELNSO_7ScaleInE1ELSR_1EEEEEENS4_6LayoutISD_NS5_IJSC_NSA_ILi0EEESV_EEEEENS5_IJNS4_10UnderscoreESY_SY_EEEEENS4_13SM90_TMA_LOADENS4_14ComposedLayoutINS4_7SwizzleILi3ELi4ELi3EEENS4_18smem_ptr_flag_bitsILi16EEENSU_INS5_IJNSA_ILi8EEESH_EEENS5_IJSH_SC_EEEEEEEvNS4_8identityENS4_23SM90_TMA_LOAD_MULTICASTES1B_vS1C_EENS_8epilogue10collective18CollectiveEpilogueINS1F_22Sm90TmaWarpSpecializedILi4ELi2ELi16ELb1ELb0EEEJSI_NS5_IJNSA_ILi128EEENSA_ILi32EEEEEESJ_SK_SJ_SK_NS1F_6fusion15FusionCallbacksIS1J_NS1N_17LinCombPerRowBiasISJ_fSJ_SJ_fLi8ELNS_15FloatRoundStyleE2EEESI_S1M_JEEES11_NS12_INS13_ILi2ELi4ELi3EEES16_NSU_INS5_IJS17_S1L_EEENS5_IJS1L_SC_EEEEEEENS4_17SM75_U32x4_LDSM_NENS4_14SM90_TMA_STOREES1X_NS4_17SM90_U32x4_STSM_NENS4_9Copy_AtomIJS20_SJ_EEEvEEEvvEEEEvNT_6ParamsE --------------------------
	.section	.nv.info._ZN7cutlass13device_kernelINS_4gemm6kernel13GemmUniversalIN4cute5tupleIJiiiiEEENS1_10collective13CollectiveMmaINS1_34MainloopSm90TmaGmmaWarpSpecializedILi4ENS5_IJNS4_1CILi2EEENSA_ILi1EEESC_EEENS1_35KernelTmaWarpSpecializedCooperativeEEENS5_IJNSA_ILi256EEENSA_ILi64EEESH_EEENS_6half_tENS5_IJlSC_lEEESJ_SK_NS4_8TiledMMAINS4_8MMA_AtomIJNS4_4SM904GMMA25MMA_64x64x16_F32F16F16_SSILNSO_5MajorE0ELSQ_0ELNSO_7ScaleInE1ELSR_1EEEEEENS4_6LayoutISD_NS5_IJSC_NSA_ILi0EEESV_EEEEENS5_IJNS4_10UnderscoreESY_SY_EEEEENS4_13SM90_TMA_LOADENS4_14ComposedLayoutINS4_7SwizzleILi3ELi4ELi3EEENS4_18smem_ptr_flag_bitsILi16EEENSU_INS5_IJNSA_ILi8EEESH_EEENS5_IJSH_SC_EEEEEEEvNS4_8identityENS4_23SM90_TMA_LOAD_MULTICASTES1B_vS1C_EENS_8epilogue10collective18CollectiveEpilogueINS1F_22Sm90TmaWarpSpecializedILi4ELi2ELi16ELb1ELb0EEEJSI_NS5_IJNSA_ILi128EEENSA_ILi32EEEEEESJ_SK_SJ_SK_NS1F_6fusion15FusionCallbacksIS1J_NS1N_17LinCombPerRowBiasISJ_fSJ_SJ_fLi8ELNS_15FloatRoundStyleE2EEESI_S1M_JEEES11_NS12_INS13_ILi2ELi4ELi3EEES16_NSU_INS5_IJS17_S1L_EEENS5_IJS1L_SC_EEEEEEENS4_17SM75_U32x4_LDSM_NENS4_14SM90_TMA_STOREES1X_NS4_17SM90_U32x4_STSM_NENS4_9Copy_AtomIJS20_SJ_EEEvEEEvvEEEEvNT_6ParamsE,"",@"SHT_CUDA_INFO"
	.sectionflags	@""
	.align	4


	//----- nvinfo : EIATTR_CUDA_API_VERSION
	.align		4
        /*0000*/ 	.byte	0x04, 0x37
        /*0002*/ 	.short	(.L_24 - .L_23)
.L_23:
        /*0004*/ 	.word	0x00000082


	//----- nvinfo : EIATTR_KPARAM_INFO
	.align		4
.L_24:
        /*0008*/ 	.byte	0x04, 0x17
        /*000a*/ 	.short	(.L_26 - .L_25)
.L_25:
        /*000c*/ 	.word	0x00000000
        /*0010*/ 	.short	0x0000
        /*0012*/ 	.short	0x0070
        /*0014*/ 	.byte	0x00, 0xf0, 0x01, 0x1c


	//----- nvinfo : EIATTR_SPARSE_MMA_MASK
	.align		4
.L_26:
        /*0018*/ 	.byte	0x03, 0x50
        /*001a*/ 	.short	0x0000


	//----- nvinfo : EIATTR_MAXREG_COUNT
	.align		4
        /*001c*/ 	.byte	0x03, 0x1b
        /*001e*/ 	.short	0x00a8


	//----- nvinfo : EIATTR_NUM_BARRIERS
	.align		4
        /*0020*/ 	.byte	0x02, 0x4c
        /*0022*/ 	.byte	0x02
	.zero		1


	//----- nvinfo : EIATTR_EXTERNS
	.align		4
        /*0024*/ 	.byte	0x04, 0x0f
        /*0026*/ 	.short	(.L_28 - .L_27)


	//   ....[0]....
	.align		4
.L_27:
        /*0028*/ 	.word	index@(__assertfail)


	//----- nvinfo : EIATTR_MERCURY_ISA_VERSION
	.align		4
.L_28:
        /*002c*/ 	.byte	0x03, 0x5f
        /*002e*/ 	.short	0x0101


	//----- nvinfo : EIATTR_INT_WARP_WIDE_INSTR_OFFSETS
	.align		4
        /*0030*/ 	.byte	0x04, 0x31
        /*0032*/ 	.short	(.L_30 - .L_29)


	//   ....[0]....
.L_29:
        /*0034*/ 	.word	0x00000950


	//   ....[1]....
        /*0038*/ 	.word	0x00000960


	//   ....[2]....
        /*003c*/ 	.word	0x00000ac0


	//   ....[3]....
        /*0040*/ 	.word	0x00002450


	//----- nvinfo : EIATTR_COOP_GROUP_MASK_REGIDS
	.align		4
.L_30:
        /*0044*/ 	.byte	0x04, 0x29
        /*0046*/ 	.short	(.L_32 - .L_31)


	//   ....[0]....
.L_31:
        /*0048*/ 	.word	0xffffffff


	//   ....[1]....
        /*004c*/ 	.word	0xffffffff


	//   ....[2]....
        /*0050*/ 	.word	0xffffffff


	//   ....[3]....
        /*0054*/ 	.word	0xffffffff


	//   ....[4]....
        /*0058*/ 	.word	0xffffffff


	//   ....[5]....
        /*005c*/ 	.word	0xffffffff


	//   ....[6]....
        /*0060*/ 	.word	0xffffffff


	//----- nvinfo : EIATTR_COOP_GROUP_INSTR_OFFSETS
	.align		4
.L_32:
        /*0064*/ 	.byte	0x04, 0x28
        /*0066*/ 	.short	(.L_34 - .L_33)


	//   ....[0]....
.L_33:
        /*0068*/ 	.word	0x00000070


	//   ....[1]....
        /*006c*/ 	.word	0x00000080


	//   ....[2]....
        /*0070*/ 	.word	0x00000430


	//   ....[3]....
        /*0074*/ 	.word	0x000005c0


	//   ....[4]....
        /*0078*/ 	.word	0x00000770


	//   ....[5]....
        /*007c*/ 	.word	0x00000c80


	//   ....[6]....
        /*0080*/ 	.word	0x00001750


	//----- nvinfo : EIATTR_REG_RECONFIG
	.align		4
.L_34:
        /*0084*/ 	.byte	0x01, 0x54
	.zero		2


	//----- nvinfo : EIATTR_SYSCALL_OFFSETS
	.align		4
        /*0088*/ 	.byte	0x04, 0x46
        /*008a*/ 	.short	(.L_36 - .L_35)


	//   ....[0]....
.L_35:
        /*008c*/ 	.word	0x00001910


	//   ....[1]....
        /*0090*/ 	.word	0x00002680


	//   ....[2]....
        /*0094*/ 	.word	0x00002770


	//----- nvinfo : EIATTR_MBARRIER_INSTR_OFFSETS
	.align		4
.L_36:
        /*0098*/ 	.byte	0x04, 0x39
        /*009a*/ 	.short	(.L_38 - .L_37)


	//   ....[0]....
.L_37:
        /*009c*/ 	.word	0x00000530
        /*00a0*/ 	.word	0x000000ff
        /*00a4*/ 	.word	0x00000000
        /*00a8*/ 	.short	0x0100
        /*00aa*/ 	.byte	0x08
	.zero		1


	//   ....[1]....
        /*00ac*/ 	.word	0x00000540
        /*00b0*/ 	.word	0x000000ff
        /*00b4*/ 	.word	0x00000020
        /*00b8*/ 	.short	0x0100
        /*00ba*/ 	.byte	0x08
	.zero		1


	//   ....[2]....
        /*00bc*/ 	.word	0x00000550
        /*00c0*/ 	.word	0x000000ff
        /*00c4*/ 	.word	0x00000008
        /*00c8*/ 	.short	0x0100
        /*00ca*/ 	.byte	0x08
	.zero		1


	//   ....[3]....
        /*00cc*/ 	.word	0x00000560
        /*00d0*/ 	.word	0x000000ff
        /*00d4*/ 	.word	0x00000028
        /*00d8*/ 	.short	0x0100
        /*00da*/ 	.byte	0x08
	.zero		1


	//   ....[4]....
        /*00dc*/ 	.word	0x00000570
        /*00e0*/ 	.word	0x000000ff
        /*00e4*/ 	.word	0x00000010
        /*00e8*/ 	.short	0x0100
        /*00ea*/ 	.byte	0x08
	.zero		1


	//   ....[5]....
        /*00ec*/ 	.word	0x00000580
        /*00f0*/ 	.word	0x000000ff
        /*00f4*/ 	.word	0x00000030
        /*00f8*/ 	.short	0x0100
        /*00fa*/ 	.byte	0x08
	.zero		1


	//   ....[6]....
        /*00fc*/ 	.word	0x00000590
        /*0100*/ 	.word	0x000000ff
        /*0104*/ 	.word	0x00000018
        /*0108*/ 	.short	0x0100
        /*010a*/ 	.byte	0x08
	.zero		1


	//   ....[7]....
        /*010c*/ 	.word	0x000005a0
        /*0110*/ 	.word	0x000000ff
        /*0114*/ 	.word	0x00000038
        /*0118*/ 	.short	0x0100
        /*011a*/ 	.byte	0x08
	.zero		1


	//   ....[8]....
        /*011c*/ 	.word	0x000006d0
        /*0120*/ 	.word	0x000000ff
        /*0124*/ 	.word	0x00000040
        /*0128*/ 	.short	0x0100
        /*012a*/ 	.byte	0x08
	.zero		1


	//   ....[9]....
        /*012c*/ 	.word	0x000006e0
        /*0130*/ 	.word	0x000000ff
        /*0134*/ 	.word	0x00000060
        /*0138*/ 	.short	0x0100
        /*013a*/ 	.byte	0x08
	.zero		1


	//   ....[10]....
        /*013c*/ 	.word	0x000006f0
        /*0140*/ 	.word	0x000000ff
        /*0144*/ 	.word	0x00000048
        /*0148*/ 	.short	0x0100
        /*014a*/ 	.byte	0x08
	.zero		1


	//   ....[11]....
        /*014c*/ 	.word	0x00000700
        /*0150*/ 	.word	0x000000ff
        /*0154*/ 	.word	0x00000068
        /*0158*/ 	.short	0x0100
        /*015a*/ 	.byte	0x08
	.zero		1


	//   ....[12]....
        /*015c*/ 	.word	0x00000710
        /*0160*/ 	.word	0x000000ff
        /*0164*/ 	.word	0x00000050
        /*0168*/ 	.short	0x0100
        /*016a*/ 	.byte	0x08
	.zero		1


	//   ....[13]....
        /*016c*/ 	.word	0x00000720
        /*0170*/ 	.word	0x000000ff
        /*0174*/ 	.word	0x00000070
        /*0178*/ 	.short	0x0100
        /*017a*/ 	.byte	0x08
	.zero		1


	//   ....[14]....
        /*017c*/ 	.word	0x00000730
        /*0180*/ 	.word	0x000000ff
        /*0184*/ 	.word	0x00000058
        /*0188*/ 	.short	0x0100
        /*018a*/ 	.byte	0x08
	.zero		1


	//   ....[15]....
        /*018c*/ 	.word	0x00000740
        /*0190*/ 	.word	0x000000ff
        /*0194*/ 	.word	0x00000078
        /*0198*/ 	.short	0x0100
        /*019a*/ 	.byte	0x08
	.zero		1


	//   ....[16]....
        /*019c*/ 	.word	0x00000b40
        /*01a0*/ 	.word	0x000000ff
        /*01a4*/ 	.word	0x00000080
        /*01a8*/ 	.short	0x0100
        /*01aa*/ 	.byte	0x06
	.zero		1


	//   ....[17]....
        /*01ac*/ 	.word	0x00000bc0
        /*01b0*/ 	.word	0x000000ff
        /*01b4*/ 	.word	0x00000088
        /*01b8*/ 	.short	0x0100
        /*01ba*/ 	.byte	0x06
	.zero		1


	//   ....[18]....
        /*01bc*/ 	.word	0x00001990
        /*01c0*/ 	.word	0x00000003
        /*01c4*/ 	.word	0x00000000
        /*01c8*/ 	.short	0x010a
        /*01ca*/ 	.byte	0x3f
	.zero		1


	//   ....[19]....
        /*01cc*/ 	.word	0x000019d0
        /*01d0*/ 	.word	0x00000003
        /*01d4*/ 	.word	0x00000000
        /*01d8*/ 	.short	0x010a
        /*01da*/ 	.byte	0x3f
	.zero		1


	//   ....[20]....
        /*01dc*/ 	.word	0x00001ec0
        /*01e0*/ 	.word	0x000000ff
        /*01e4*/ 	.word	0x00000000
        /*01e8*/ 	.short	0x010a
        /*01ea*/ 	.byte	0x04
	.zero		1


	//   ....[21]....
        /*01ec*/ 	.word	0x00001f00
        /*01f0*/ 	.word	0x000000ff
        /*01f4*/ 	.word	0x00000000
        /*01f8*/ 	.short	0x010a
        /*01fa*/ 	.byte	0x04
	.zero		1


	//   ....[22]....
        /*01fc*/ 	.word	0x000022e0
        /*0200*/ 	.word	0x00000005
        /*0204*/ 	.word	0x00000000
        /*0208*/ 	.short	0x0101
        /*020a*/ 	.byte	0x3f
	.zero		1


	//   ....[23]....
        /*020c*/ 	.word	0x000024d0
        /*0210*/ 	.word	0x00000003
        /*0214*/ 	.word	0x00000000
        /*0218*/ 	.short	0x0101
        /*021a*/ 	.byte	0x3f
	.zero		1


	//   ....[24]....
        /*021c*/ 	.word	0x00003130
        /*0220*/ 	.word	0x000000ff
        /*0224*/ 	.word	0x00000040
        /*0228*/ 	.short	0x010a
        /*022a*/ 	.byte	0x35
	.zero		1


	//   ....[25]....
        /*022c*/ 	.word	0x00003990
        /*0230*/ 	.word	0x000000ff
        /*0234*/ 	.word	0x00000000
        /*0238*/ 	.short	0x0101
        /*023a*/ 	.byte	0x04
	.zero		1


	//   ....[26]....
        /*023c*/ 	.word	0x00003a90
        /*0240*/ 	.word	0x0000000e
        /*0244*/ 	.word	0x00000040
        /*0248*/ 	.short	0x010a
        /*024a*/ 	.byte	0x3f
	.zero		1


	//   ....[27]....
        /*024c*/ 	.word	0x000040b0
        /*0250*/ 	.word	0x000000ff
        /*0254*/ 	.word	0x00000000
        /*0258*/ 	.short	0x0101
        /*025a*/ 	.byte	0x04
	.zero		1


	//   ....[28]....
        /*025c*/ 	.word	0x000041b0
        /*0260*/ 	.word	0x0000000e
        /*0264*/ 	.word	0x00000040
        /*0268*/ 	.short	0x010a
        /*026a*/ 	.byte	0x3f
	.zero		1


	//   ....[29]....
        /*026c*/ 	.word	0x00004830
        /*0270*/ 	.word	0x000000ff
        /*0274*/ 	.word	0x00000000
        /*0278*/ 	.short	0x0101
        /*027a*/ 	.byte	0x04
	.zero		1


	//   ....[30]....
        /*027c*/ 	.word	0x00004920
        /*0280*/ 	.word	0x0000000e
        /*0284*/ 	.word	0x00000040
        /*0288*/ 	.short	0x010a
        /*028a*/ 	.byte	0x3f
	.zero		1


	//   ....[31]....
        /*028c*/ 	.word	0x00004f40
        /*0290*/ 	.word	0x000000ff
        /*0294*/ 	.word	0x00000000
        /*0298*/ 	.short	0x0101
        /*029a*/ 	.byte	0x04
	.zero		1


	//   ....[32]....
        /*029c*/ 	.word	0x00005910
        /*02a0*/ 	.word	0x000000ff
        /*02a4*/ 	.word	0x00000000
        /*02a8*/ 	.short	0x0101
        /*02aa*/ 	.byte	0x04
	.zero		1


	//   ....[33]....
        /*02ac*/ 	.word	0x00005f30
        /*02b0*/ 	.word	0x000000ff
        /*02b4*/ 	.word	0x00000088
        /*02b8*/ 	.short	0x010a
        /*02ba*/ 	.byte	0x04
	.zero		1


	//   ....[34]....
        /*02bc*/ 	.word	0x00006330
        /*02c0*/ 	.word	0x000000ff
        /*02c4*/ 	.word	0x00000060
        /*02c8*/ 	.short	0x010a
        /*02ca*/ 	.byte	0x04
	.zero		1


	//   ....[35]....
        /*02cc*/ 	.word	0x00006420
        /*02d0*/ 	.word	0x000000ff
        /*02d4*/ 	.word	0x00000040
        /*02d8*/ 	.short	0x010b
        /*02da*/ 	.byte	0x04
	.zero		1


	//   ....[36]....
        /*02dc*/ 	.word	0x00006480
        /*02e0*/ 	.word	0x000000ff
        /*02e4*/ 	.word	0x00000000
        /*02e8*/ 	.short	0x0101
        /*02ea*/ 	.byte	0x05
	.zero		1


	//   ....[37]....
        /*02ec*/ 	.word	0x000064b0
        /*02f0*/ 	.word	0x000000ff
        /*02f4*/ 	.word	0x00000068
        /*02f8*/ 	.short	0x010a
        /*02fa*/ 	.byte	0x04
	.zero		1


	//   ....[38]....
        /*02fc*/ 	.word	0x000065c0
        /*0300*/ 	.word	0x000000ff
        /*0304*/ 	.word	0x00000048
        /*0308*/ 	.short	0x010b
        /*030a*/ 	.byte	0x04
	.zero		1


	//   ....[39]....
        /*030c*/ 	.word	0x00006630
        /*0310*/ 	.word	0x000000ff
        /*0314*/ 	.word	0x00000000
        /*0318*/ 	.short	0x0101
        /*031a*/ 	.byte	0x05
	.zero		1


	//   ....[40]....
        /*031c*/ 	.word	0x00006660
        /*0320*/ 	.word	0x000000ff
        /*0324*/ 	.word	0x00000070
        /*0328*/ 	.short	0x010a
        /*032a*/ 	.byte	0x04
	.zero		1


	//   ....[41]....
        /*032c*/ 	.word	0x00006760
        /*0330*/ 	.word	0x000000ff
        /*0334*/ 	.word	0x00000050
        /*0338*/ 	.short	0x010b
        /*033a*/ 	.byte	0x04
	.zero		1


	//   ....[42]....
        /*033c*/ 	.word	0x000067c0
        /*0340*/ 	.word	0x000000ff
        /*0344*/ 	.word	0x00000000
        /*0348*/ 	.short	0x0101
        /*034a*/ 	.byte	0x05
	.zero		1


	//   ....[43]....
        /*034c*/ 	.word	0x000067f0
        /*0350*/ 	.word	0x000000ff
        /*0354*/ 	.word	0x00000078
        /*0358*/ 	.short	0x010a
        /*035a*/ 	.byte	0x04
	.zero		1


	//   ....[44]....
        /*035c*/ 	.word	0x000068f0
        /*0360*/ 	.word	0x000000ff
        /*0364*/ 	.word	0x00000058
        /*0368*/ 	.short	0x010b
        /*036a*/ 	.byte	0x04
	.zero		1


	//   ....[45]....
        /*036c*/ 	.word	0x000069e0
        /*0370*/ 	.word	0x000000ff
        /*0374*/ 	.word	0x00000000
        /*0378*/ 	.short	0x0101
        /*037a*/ 	.byte	0x04
	.zero		1


	//   ....[46]....
        /*037c*/ 	.word	0x00007020
        /*0380*/ 	.word	0x00000003
        /*0384*/ 	.word	0x00000060
        /*0388*/ 	.short	0x010a
        /*038a*/ 	.byte	0x3f
	.zero		1


	//   ....[47]....
        /*038c*/ 	.word	0x00007060
        /*0390*/ 	.word	0x00000003
        /*0394*/ 	.word	0x00000068
        /*0398*/ 	.short	0x010a
        /*039a*/ 	.byte	0x3f
	.zero		1


	//   ....[48]....
        /*039c*/ 	.word	0x000070a0
        /*03a0*/ 	.word	0x00000003
        /*03a4*/ 	.word	0x00000070
        /*03a8*/ 	.short	0x010a
        /*03aa*/ 	.byte	0x3f
	.zero		1


	//   ....[49]....
        /*03ac*/ 	.word	0x000070f0
        /*03b0*/ 	.word	0x00000003
        /*03b4*/ 	.word	0x00000078
        /*03b8*/ 	.short	0x010a
        /*03ba*/ 	.byte	0x3f
	.zero		1


	//   ....[50]....
        /*03bc*/ 	.word	0x00007440
        /*03c0*/ 	.word	0x0000000e
        /*03c4*/ 	.word	0x00000020
        /*03c8*/ 	.short	0x010a
        /*03ca*/ 	.byte	0x3f
	.zero		1


	//   ....[51]....
        /*03cc*/ 	.word	0x000077f0
        /*03d0*/ 	.word	0x00000004
        /*03d4*/ 	.word	0x00000088
        /*03d8*/ 	.short	0x0101
        /*03da*/ 	.byte	0x3f
	.zero		1


	//   ....[52]....
        /*03dc*/ 	.word	0x00007f00
        /*03e0*/ 	.word	0x00000005
        /*03e4*/ 	.word	0x00000000
        /*03e8*/ 	.short	0x010a
        /*03ea*/ 	.byte	0x3f
	.zero		1


	//   ....[53]....
        /*03ec*/ 	.word	0x00007f80
        /*03f0*/ 	.word	0x00000007
        /*03f4*/ 	.word	0x00000000
        /*03f8*/ 	.short	0x010a
        /*03fa*/ 	.byte	0x3f
	.zero		1


	//   ....[54]....
        /*03fc*/ 	.word	0x00008010
        /*0400*/ 	.word	0x00000006
        /*0404*/ 	.word	0x00000000
        /*0408*/ 	.short	0x010a
        /*040a*/ 	.byte	0x3f
	.zero		1


	//   ....[55]....
        /*040c*/ 	.word	0x000080a0
        /*0410*/ 	.word	0x00000003
        /*0414*/ 	.word	0x00000000
        /*0418*/ 	.short	0x010a
        /*041a*/ 	.byte	0x3f
	.zero		1


	//   ....[56]....
        /*041c*/ 	.word	0x00008100
        /*0420*/ 	.word	0x00000003
        /*0424*/ 	.word	0x00000000
        /*0428*/ 	.short	0x010a
        /*042a*/ 	.byte	0x3f
	.zero		1


	//   ....[57]....
        /*042c*/ 	.word	0x00008160
        /*0430*/ 	.word	0x00000005
        /*0434*/ 	.word	0x00000000
        /*0438*/ 	.short	0x010a
        /*043a*/ 	.byte	0x3f
	.zero		1


	//   ....[58]....
        /*043c*/ 	.word	0x000081c0
        /*0440*/ 	.word	0x00000005
        /*0444*/ 	.word	0x00000040
        /*0448*/ 	.short	0x010a
        /*044a*/ 	.byte	0x3f
	.zero		1


	//   ....[59]....
        /*044c*/ 	.word	0x00008210
        /*0450*/ 	.word	0x0000000e
        /*0454*/ 	.word	0x00000040
        /*0458*/ 	.short	0x010a
        /*045a*/ 	.byte	0x3f
	.zero		1


	//   ....[60]....
        /*045c*/ 	.word	0x00008260
        /*0460*/ 	.word	0x0000000e
        /*0464*/ 	.word	0x00000040
        /*0468*/ 	.short	0x010a
        /*046a*/ 	.byte	0x3f
	.zero		1


	//   ....[61]....
        /*046c*/ 	.word	0x000082b0
        /*0470*/ 	.word	0x0000000e
        /*0474*/ 	.word	0x00000040
        /*0478*/ 	.short	0x010a
        /*047a*/ 	.byte	0x3f
	.zero		1


	//   ....[62]....
        /*047c*/ 	.word	0x00008310
        /*0480*/ 	.word	0x00000003
        /*0484*/ 	.word	0x00000088
        /*0488*/ 	.short	0x010a
        /*048a*/ 	.byte	0x3f
	.zero		1


	//   ....[63]....
        /*048c*/ 	.word	0x00008370
        /*0490*/ 	.word	0x00000005
        /*0494*/ 	.word	0x00000060
        /*0498*/ 	.short	0x010a
        /*049a*/ 	.byte	0x3f
	.zero		1


	//   ....[64]....
        /*049c*/ 	.word	0x000083d0
        /*04a0*/ 	.word	0x00000005
        /*04a4*/ 	.word	0x00000068
        /*04a8*/ 	.short	0x010a
        /*04aa*/ 	.byte	0x3f
	.zero		1


	//   ....[65]....
        /*04ac*/ 	.word	0x00008430
        /*04b0*/ 	.word	0x00000005
        /*04b4*/ 	.word	0x00000070
        /*04b8*/ 	.short	0x010a
        /*04ba*/ 	.byte	0x3f
	.zero		1


	//   ....[66]....
        /*04bc*/ 	.word	0x00008490
        /*04c0*/ 	.word	0x00000005
        /*04c4*/ 	.word	0x00000078
        /*04c8*/ 	.short	0x010a
        /*04ca*/ 	.byte	0x3f
	.zero		1


	//   ....[67]....
        /*04cc*/ 	.word	0x000084e0
        /*04d0*/ 	.word	0x00000003
        /*04d4*/ 	.word	0x00000060
        /*04d8*/ 	.short	0x010a
        /*04da*/ 	.byte	0x3f
	.zero		1


	//   ....[68]....
        /*04dc*/ 	.word	0x00008530
        /*04e0*/ 	.word	0x00000003
        /*04e4*/ 	.word	0x00000068
        /*04e8*/ 	.short	0x010a
        /*04ea*/ 	.byte	0x3f
	.zero		1


	//   ....[69]....
        /*04ec*/ 	.word	0x00008580
        /*04f0*/ 	.word	0x00000003
        /*04f4*/ 	.word	0x00000070
        /*04f8*/ 	.short	0x010a
        /*04fa*/ 	.byte	0x3f
	.zero		1


	//   ....[70]....
        /*04fc*/ 	.word	0x00008650
        /*0500*/ 	.word	0x0000000e
        /*0504*/ 	.word	0x00000020
        /*0508*/ 	.short	0x010a
        /*050a*/ 	.byte	0x3f
	.zero		1


	//   ....[71]....
        /*050c*/ 	.word	0x00008720
        /*0510*/ 	.word	0x00000005
        /*0514*/ 	.word	0x00000000
        /*0518*/ 	.short	0x010a
        /*051a*/ 	.byte	0x3f
	.zero		1


	//   ....[72]....
        /*051c*/ 	.word	0x00008770
        /*0520*/ 	.word	0x00000007
        /*0524*/ 	.word	0x00000000
        /*0528*/ 	.short	0x010a
        /*052a*/ 	.byte	0x3f
	.zero		1


	//   ....[73]....
        /*052c*/ 	.word	0x000087c0
        /*0530*/ 	.word	0x00000006
        /*0534*/ 	.word	0x00000000
        /*0538*/ 	.short	0x010a
        /*053a*/ 	.byte	0x3f
	.zero		1


	//----- nvinfo : EIATTR_NUM_MBARRIERS
	.align		4
.L_38:
        /*053c*/ 	.byte	0x03, 0x38
        /*053e*/ 	.short	0x0012


	//----- nvinfo : EIATTR_EXIT_INSTR_OFFSETS
	.align		4
        /*0540*/ 	.byte	0x04, 0x1c
        /*0542*/ 	.short	(.L_40 - .L_39)


	//   ....[0]....
.L_39:
        /*0544*/ 	.word	0x000080f0


	//----- nvinfo : EIATTR_MAX_THREADS
	.align		4
.L_40:
        /*0548*/ 	.byte	0x04, 0x05
        /*054a*/ 	.short	(.L_42 - .L_41)
.L_41:
        /*054c*/ 	.word	0x00000180
        /*0550*/ 	.word	0x00000001
        /*0554*/ 	.word	0x00000001


	//----- nvinfo : EIATTR_CRS_STACK_SIZE
	.align		4
.L_42:
        /*0558*/ 	.byte	0x04, 0x1e
        /*055a*/ 	.short	(.L_44 - .L_43)
.L_43:
        /*055c*/ 	.word	0x00000000


	//----- nvinfo : EIATTR_CBANK_PARAM_SIZE
	.align		4
.L_44:
        /*0560*/ 	.byte	0x03, 0x19
        /*0562*/ 	.short	0x0770


	//----- nvinfo : EIATTR_PARAM_CBANK
	.align		4
        /*0564*/ 	.byte	0x04, 0x0a
        /*0566*/ 	.short	(.L_46 - .L_45)
	.align		4
.L_45:
        /*0568*/ 	.word	index@(.nv.constant0._ZN7cutlass13device_kernelINS_4gemm6kernel13GemmUniversalIN4cute5tupleIJiiiiEEENS1_10collective13CollectiveMmaINS1_34MainloopSm90TmaGmmaWarpSpecializedILi4ENS5_IJNS4_1CILi2EEENSA_ILi1EEESC_EEENS1_35KernelTmaWarpSpecializedCooperativeEEENS5_IJNSA_ILi256EEENSA_ILi64EEESH_EEENS_6half_tENS5_IJlSC_lEEESJ_SK_NS4_8TiledMMAINS4_8MMA_AtomIJNS4_4SM904GMMA25MMA_64x64x16_F32F16F16_SSILNSO_5MajorE0ELSQ_0ELNSO_7ScaleInE1ELSR_1EEEEEENS4_6LayoutISD_NS5_IJSC_NSA_ILi0EEESV_EEEEENS5_IJNS4_10UnderscoreESY_SY_EEEEENS4_13SM90_TMA_LOADENS4_14ComposedLayoutINS4_7SwizzleILi3ELi4ELi3EEENS4_18smem_ptr_flag_bitsILi16EEENSU_INS5_IJNSA_ILi8EEESH_EEENS5_IJSH_SC_EEEEEEEvNS4_8identityENS4_23SM90_TMA_LOAD_MULTICASTES1B_vS1C_EENS_8epilogue10collective18CollectiveEpilogueINS1F_22Sm90TmaWarpSpecializedILi4ELi2ELi16ELb1ELb0EEEJSI_NS5_IJNSA_ILi128EEENSA_ILi32EEEEEESJ_SK_SJ_SK_NS1F_6fusion15FusionCallbacksIS1J_NS1N_17LinCombPerRowBiasISJ_fSJ_SJ_fLi8ELNS_15FloatRoundStyleE2EEESI_S1M_JEEES11_NS12_INS13_ILi2ELi4ELi3EEES16_NSU_INS5_IJS17_S1L_EEENS5_IJS1L_SC_EEEEEEENS4_17SM75_U32x4_LDSM_NENS4_14SM90_TMA_STOREES1X_NS4_17SM90_U32x4_STSM_NENS4_9Copy_AtomIJS20_SJ_EEEvEEEvvEEEEvNT_6ParamsE)
        /*056c*/ 	.short	0x0210
        /*056e*/ 	.short	0x0770


	//----- nvinfo : EIATTR_SW_WAR
	.align		4
.L_46:
        /*0570*/ 	.byte	0x04, 0x36
        /*0572*/ 	.short	(.L_48 - .L_47)
.L_47:
        /*0574*/ 	.word	0x00000008
.L_48:


//--------------------- .nv.callgraph             --------------------------
	.section	.nv.callgraph,"",@"SHT_CUDA_CALLGRAPH"
	.align	4
	.sectionentsize	8
	.align		4
        /*0000*/ 	.word	0x00000000
	.align		4
        /*0004*/ 	.word	0xffffffff
	.align		4
        /*0008*/ 	.word	index@(_ZN7cutlass13device_kernelINS_4gemm6kernel13GemmUniversalIN4cute5tupleIJiiiiEEENS1_10collective13CollectiveMmaINS1_34MainloopSm90TmaGmmaWarpSpecializedILi4ENS5_IJNS4_1CILi2EEENSA_ILi1EEESC_EEENS1_35KernelTmaWarpSpecializedCooperativeEEENS5_IJNSA_ILi256EEENSA_ILi64EEESH_EEENS_6half_tENS5_IJlSC_lEEESJ_SK_NS4_8TiledMMAINS4_8MMA_AtomIJNS4_4SM904GMMA25MMA_64x64x16_F32F16F16_SSILNSO_5MajorE0ELSQ_0ELNSO_7ScaleInE1ELSR_1EEEEEENS4_6LayoutISD_NS5_IJSC_NSA_ILi0EEESV_EEEEENS5_IJNS4_10UnderscoreESY_SY_EEEEENS4_13SM90_TMA_LOADENS4_14ComposedLayoutINS4_7SwizzleILi3ELi4ELi3EEENS4_18smem_ptr_flag_bitsILi16EEENSU_INS5_IJNSA_ILi8EEESH_EEENS5_IJSH_SC_EEEEEEEvNS4_8identityENS4_23SM90_TMA_LOAD_MULTICASTES1B_vS1C_EENS_8epilogue10collective18CollectiveEpilogueINS1F_22Sm90TmaWarpSpecializedILi4ELi2ELi16ELb1ELb0EEEJSI_NS5_IJNSA_ILi128EEENSA_ILi32EEEEEESJ_SK_SJ_SK_NS1F_6fusion15FusionCallbacksIS1J_NS1N_17LinCombPerRowBiasISJ_fSJ_SJ_fLi8ELNS_15FloatRoundStyleE2EEESI_S1M_JEEES11_NS12_INS13_ILi2ELi4ELi3EEES16_NSU_INS5_IJS17_S1L_EEENS5_IJS1L_SC_EEEEEEENS4_17SM75_U32x4_LDSM_NENS4_14SM90_TMA_STOREES1X_NS4_17SM90_U32x4_STSM_NENS4_9Copy_AtomIJS20_SJ_EEEvEEEvvEEEEvNT_6ParamsE)
	.align		4
        /*000c*/ 	.word	index@(__assertfail)
	.align		4
        /*0010*/ 	.word	0x00000000
	.align		4
        /*0014*/ 	.word	0xfffffffe
	.align		4
        /*0018*/ 	.word	0x00000000
	.align		4
        /*001c*/ 	.word	0xfffffffd
	.align		4
        /*0020*/ 	.word	0x00000000
	.align		4
        /*0024*/ 	.word	0xfffffffc


//--------------------- .nv.constant4             --------------------------
	.section	.nv.constant4,"a",@progbits
	.align	8
	.align		8
.nv.constant4:
        /*0000*/ 	.dword	__assertfail
	.align		8
        /*0008*/ 	.dword	__unnamed_1
	.align		8
        /*0010*/ 	.dword	__unnamed_2
	.align		8
        /*0018*/ 	.dword	_ZN39_INTERNAL_62e68d54_4_k_cu_074e1658_27124cuda3std3__45__cpo5beginE
	.align		8
        /*0020*/ 	.dword	_ZN39_INTERNAL_62e68d54_4_k_cu_074e1658_27124cuda3std3__45__cpo3endE
	.align		8
        /*0028*/ 	.dword	_ZN39_INTERNAL_62e68d54_4_k_cu_074e1658_27124cuda3std3__45__cpo6cbeginE
	.align		8
        /*0030*/ 	.dword	_ZN39_INTERNAL_62e68d54_4_k_cu_074e1658_27124cuda3std3__45__cpo4cendE
	.align		8
        /*0038*/ 	.dword	_ZN39_INTERNAL_62e68d54_4_k_cu_074e1658_27124cuda3std3__441_GLOBAL__N__62e68d54_4_k_cu_074e1658_27126ignoreE
	.align		8
        /*0040*/ 	.dword	_ZN39_INTERNAL_62e68d54_4_k_cu_074e1658_27124cuda3std3__419piecewise_constructE
	.align		8
        /*0048*/ 	.dword	_ZN39_INTERNAL_62e68d54_4_k_cu_074e1658_27124cuda3std3__48in_placeE
	.align		8
        /*0050*/ 	.dword	_ZN39_INTERNAL_62e68d54_4_k_cu_074e1658_27124cuda3std6ranges3__45__cpo4swapE
	.align		8
        /*0058*/ 	.dword	_ZN39_INTERNAL_62e68d54_4_k_cu_074e1658_27124cuda3std6ranges3__45__cpo9iter_moveE
	.align		8
        /*0060*/ 	.dword	_ZN39_INTERNAL_62e68d54_4_k_cu_074e1658_27124cute7productE
	.align		8
        /*0068*/ 	.dword	_ZN39_INTERNAL_62e68d54_4_k_cu_074e1658_27124cute1_E
	.align		8
        /*0070*/ 	.dword	$str$22
	.align		8
        /*0078*/ 	.dword	$str$23
	.align		8
        /*0080*/ 	.dword	$str$26
	.align		8
        /*0088*/ 	.dword	$str$27


//--------------------- .text._ZN7cutlass13device_kernelINS_4gemm6kernel13GemmUniversalIN4cute5tupleIJiiiiEEENS1_10collective13CollectiveMmaINS1_34MainloopSm90TmaGmmaWarpSpecializedILi4ENS5_IJNS4_1CILi2EEENSA_ILi1EEESC_EEENS1_35KernelTmaWarpSpecializedCooperativeEEENS5_IJNSA_ILi256EEENSA_ILi64EEESH_EEENS_6half_tENS5_IJlSC_lEEESJ_SK_NS4_8TiledMMAINS4_8MMA_AtomIJNS4_4SM904GMMA25MMA_64x64x16_F32F16F16_SSILNSO_5MajorE0ELSQ_0ELNSO_7ScaleInE1ELSR_1EEEEEENS4_6LayoutISD_NS5_IJSC_NSA_ILi0EEESV_EEEEENS5_IJNS4_10UnderscoreESY_SY_EEEEENS4_13SM90_TMA_LOADENS4_14ComposedLayoutINS4_7SwizzleILi3ELi4ELi3EEENS4_18smem_ptr_flag_bitsILi16EEENSU_INS5_IJNSA_ILi8EEESH_EEENS5_IJSH_SC_EEEEEEEvNS4_8identityENS4_23SM90_TMA_LOAD_MULTICASTES1B_vS1C_EENS_8epilogue10collective18CollectiveEpilogueINS1F_22Sm90TmaWarpSpecializedILi4ELi2ELi16ELb1ELb0EEEJSI_NS5_IJNSA_ILi128EEENSA_ILi32EEEEEESJ_SK_SJ_SK_NS1F_6fusion15FusionCallbacksIS1J_NS1N_17LinCombPerRowBiasISJ_fSJ_SJ_fLi8ELNS_15FloatRoundStyleE2EEESI_S1M_JEEES11_NS12_INS13_ILi2ELi4ELi3EEES16_NSU_INS5_IJS17_S1L_EEENS5_IJS1L_SC_EEEEEEENS4_17SM75_U32x4_LDSM_NENS4_14SM90_TMA_STOREES1X_NS4_17SM90_U32x4_STSM_NENS4_9Copy_AtomIJS20_SJ_EEEvEEEvvEEEEvNT_6ParamsE --------------------------
	.section	.text._ZN7cutlass13device_kernelINS_4gemm6kernel13GemmUniversalIN4cute5tupleIJiiiiEEENS1_10collective13CollectiveMmaINS1_34MainloopSm90TmaGmmaWarpSpecializedILi4ENS5_IJNS4_1CILi2EEENSA_ILi1EEESC_EEENS1_35KernelTmaWarpSpecializedCooperativeEEENS5_IJNSA_ILi256EEENSA_ILi64EEESH_EEENS_6half_tENS5_IJlSC_lEEESJ_SK_NS4_8TiledMMAINS4_8MMA_AtomIJNS4_4SM904GMMA25MMA_64x64x16_F32F16F16_SSILNSO_5MajorE0ELSQ_0ELNSO_7ScaleInE1ELSR_1EEEEEENS4_6LayoutISD_NS5_IJSC_NSA_ILi0EEESV_EEEEENS5_IJNS4_10UnderscoreESY_SY_EEEEENS4_13SM90_TMA_LOADENS4_14ComposedLayoutINS4_7SwizzleILi3ELi4ELi3EEENS4_18smem_ptr_flag_bitsILi16EEENSU_INS5_IJNSA_ILi8EEESH_EEENS5_IJSH_SC_EEEEEEEvNS4_8identityENS4_23SM90_TMA_LOAD_MULTICASTES1B_vS1C_EENS_8epilogue10collective18CollectiveEpilogueINS1F_22Sm90TmaWarpSpecializedILi4ELi2ELi16ELb1ELb0EEEJSI_NS5_IJNSA_ILi128EEENSA_ILi32EEEEEESJ_SK_SJ_SK_NS1F_6fusion15FusionCallbacksIS1J_NS1N_17LinCombPerRowBiasISJ_fSJ_SJ_fLi8ELNS_15FloatRoundStyleE2EEESI_S1M_JEEES11_NS12_INS13_ILi2ELi4ELi3EEES16_NSU_INS5_IJS17_S1L_EEENS5_IJS1L_SC_EEEEEEENS4_17SM75_U32x4_LDSM_NENS4_14SM90_TMA_STOREES1X_NS4_17SM90_U32x4_STSM_NENS4_9Copy_AtomIJS20_SJ_EEEvEEEvvEEEEvNT_6ParamsE,"ax",@progbits
	.align	128
.text._ZN7cutlass13device_kernelINS_4gemm6kernel13GemmUniversalIN4cute5tupleIJiiiiEEENS1_10collective13CollectiveMmaINS1_34MainloopSm90TmaGmmaWarpSpecializedILi4ENS5_IJNS4_1CILi2EEENSA_ILi1EEESC_EEENS1_35KernelTmaWarpSpecializedCooperativeEEENS5_IJNSA_ILi256EEENSA_ILi64EEESH_EEENS_6half_tENS5_IJlSC_lEEESJ_SK_NS4_8TiledMMAINS4_8MMA_AtomIJNS4_4SM904GMMA25MMA_64x64x16_F32F16F16_SSILNSO_5MajorE0ELSQ_0ELNSO_7ScaleInE1ELSR_1EEEEEENS4_6LayoutISD_NS5_IJSC_NSA_ILi0EEESV_EEEEENS5_IJNS4_10UnderscoreESY_SY_EEEEENS4_13SM90_TMA_LOADENS4_14ComposedLayoutINS4_7SwizzleILi3ELi4ELi3EEENS4_18smem_ptr_flag_bitsILi16EEENSU_INS5_IJNSA_ILi8EEESH_EEENS5_IJSH_SC_EEEEEEEvNS4_8identityENS4_23SM90_TMA_LOAD_MULTICASTES1B_vS1C_EENS_8epilogue10collective18CollectiveEpilogueINS1F_22Sm90TmaWarpSpecializedILi4ELi2ELi16ELb1ELb0EEEJSI_NS5_IJNSA_ILi128EEENSA_ILi32EEEEEESJ_SK_SJ_SK_NS1F_6fusion15FusionCallbacksIS1J_NS1N_17LinCombPerRowBiasISJ_fSJ_SJ_fLi8ELNS_15FloatRoundStyleE2EEESI_S1M_JEEES11_NS12_INS13_ILi2ELi4ELi3EEES16_NSU_INS5_IJS17_S1L_EEENS5_IJS1L_SC_EEEEEEENS4_17SM75_U32x4_LDSM_NENS4_14SM90_TMA_STOREES1X_NS4_17SM90_U32x4_STSM_NENS4_9Copy_AtomIJS20_SJ_EEEvEEEvvEEEEvNT_6ParamsE:
        .type           _ZN7cutlass13device_kernelINS_4gemm6kernel13GemmUniversalIN4cute5tupleIJiiiiEEENS1_10collective13CollectiveMmaINS1_34MainloopSm90TmaGmmaWarpSpecializedILi4ENS5_IJNS4_1CILi2EEENSA_ILi1EEESC_EEENS1_35KernelTmaWarpSpecializedCooperativeEEENS5_IJNSA_ILi256EEENSA_ILi64EEESH_EEENS_6half_tENS5_IJlSC_lEEESJ_SK_NS4_8TiledMMAINS4_8MMA_AtomIJNS4_4SM904GMMA25MMA_64x64x16_F32F16F16_SSILNSO_5MajorE0ELSQ_0ELNSO_7ScaleInE1ELSR_1EEEEEENS4_6LayoutISD_NS5_IJSC_NSA_ILi0EEESV_EEEEENS5_IJNS4_10UnderscoreESY_SY_EEEEENS4_13SM90_TMA_LOADENS4_14ComposedLayoutINS4_7SwizzleILi3ELi4ELi3EEENS4_18smem_ptr_flag_bitsILi16EEENSU_INS5_IJNSA_ILi8EEESH_EEENS5_IJSH_SC_EEEEEEEvNS4_8identityENS4_23SM90_TMA_LOAD_MULTICASTES1B_vS1C_EENS_8epilogue10collective18CollectiveEpilogueINS1F_22Sm90TmaWarpSpecializedILi4ELi2ELi16ELb1ELb0EEEJSI_NS5_IJNSA_ILi128EEENSA_ILi32EEEEEESJ_SK_SJ_SK_NS1F_6fusion15FusionCallbacksIS1J_NS1N_17LinCombPerRowBiasISJ_fSJ_SJ_fLi8ELNS_15FloatRoundStyleE2EEESI_S1M_JEEES11_NS12_INS13_ILi2ELi4ELi3EEES16_NSU_INS5_IJS17_S1L_EEENS5_IJS1L_SC_EEEEEEENS4_17SM75_U32x4_LDSM_NENS4_14SM90_TMA_STOREES1X_NS4_17SM90_U32x4_STSM_NENS4_9Copy_AtomIJS20_SJ_EEEvEEEvvEEEEvNT_6ParamsE,@function
        .size           _ZN7cutlass13device_kernelINS_4gemm6kernel13GemmUniversalIN4cute5tupleIJiiiiEEENS1_10collective13CollectiveMmaINS1_34MainloopSm90TmaGmmaWarpSpecializedILi4ENS5_IJNS4_1CILi2EEENSA_ILi1EEESC_EEENS1_35KernelTmaWarpSpecializedCooperativeEEENS5_IJNSA_ILi256EEENSA_ILi64EEESH_EEENS_6half_tENS5_IJlSC_lEEESJ_SK_NS4_8TiledMMAINS4_8MMA_AtomIJNS4_4SM904GMMA25MMA_64x64x16_F32F16F16_SSILNSO_5MajorE0ELSQ_0ELNSO_7ScaleInE1ELSR_1EEEEEENS4_6LayoutISD_NS5_IJSC_NSA_ILi0EEESV_EEEEENS5_IJNS4_10UnderscoreESY_SY_EEEEENS4_13SM90_TMA_LOADENS4_14ComposedLayoutINS4_7SwizzleILi3ELi4ELi3EEENS4_18smem_ptr_flag_bitsILi16EEENSU_INS5_IJNSA_ILi8EEESH_EEENS5_IJSH_SC_EEEEEEEvNS4_8identityENS4_23SM90_TMA_LOAD_MULTICASTES1B_vS1C_EENS_8epilogue10collective18CollectiveEpilogueINS1F_22Sm90TmaWarpSpecializedILi4ELi2ELi16ELb1ELb0EEEJSI_NS5_IJNSA_ILi128EEENSA_ILi32EEEEEESJ_SK_SJ_SK_NS1F_6fusion15FusionCallbacksIS1J_NS1N_17LinCombPerRowBiasISJ_fSJ_SJ_fLi8ELNS_15FloatRoundStyleE2EEESI_S1M_JEEES11_NS12_INS13_ILi2ELi4ELi3EEES16_NSU_INS5_IJS17_S1L_EEENS5_IJS1L_SC_EEEEEEENS4_17SM75_U32x4_LDSM_NENS4_14SM90_TMA_STOREES1X_NS4_17SM90_U32x4_STSM_NENS4_9Copy_AtomIJS20_SJ_EEEvEEEvvEEEEvNT_6ParamsE,(.L_x_190 - _ZN7cutlass13device_kernelINS_4gemm6kernel13GemmUniversalIN4cute5tupleIJiiiiEEENS1_10collective13CollectiveMmaINS1_34MainloopSm90TmaGmmaWarpSpecializedILi4ENS5_IJNS4_1CILi2EEENSA_ILi1EEESC_EEENS1_35KernelTmaWarpSpecializedCooperativeEEENS5_IJNSA_ILi256EEENSA_ILi64EEESH_EEENS_6half_tENS5_IJlSC_lEEESJ_SK_NS4_8TiledMMAINS4_8MMA_AtomIJNS4_4SM904GMMA25MMA_64x64x16_F32F16F16_SSILNSO_5MajorE0ELSQ_0ELNSO_7ScaleInE1ELSR_1EEEEEENS4_6LayoutISD_NS5_IJSC_NSA_ILi0EEESV_EEEEENS5_IJNS4_10UnderscoreESY_SY_EEEEENS4_13SM90_TMA_LOADENS4_14ComposedLayoutINS4_7SwizzleILi3ELi4ELi3EEENS4_18smem_ptr_flag_bitsILi16EEENSU_INS5_IJNSA_ILi8EEESH_EEENS5_IJSH_SC_EEEEEEEvNS4_8identityENS4_23SM90_TMA_LOAD_MULTICASTES1B_vS1C_EENS_8epilogue10collective18CollectiveEpilogueINS1F_22Sm90TmaWarpSpecializedILi4ELi2ELi16ELb1ELb0EEEJSI_NS5_IJNSA_ILi128EEENSA_ILi32EEEEEESJ_SK_SJ_SK_NS1F_6fusion15FusionCallbacksIS1J_NS1N_17LinCombPerRowBiasISJ_fSJ_SJ_fLi8ELNS_15FloatRoundStyleE2EEESI_S1M_JEEES11_NS12_INS13_ILi2ELi4ELi3EEES16_NSU_INS5_IJS17_S1L_EEENS5_IJS1L_SC_EEEEEEENS4_17SM75_U32x4_LDSM_NENS4_14SM90_TMA_STOREES1X_NS4_17SM90_U32x4_STSM_NENS4_9Copy_AtomIJS20_SJ_EEEvEEEvvEEEEvNT_6ParamsE)
        .other          _ZN7cutlass13device_kernelINS_4gemm6kernel13GemmUniversalIN4cute5tupleIJiiiiEEENS1_10collective13CollectiveMmaINS1_34MainloopSm90TmaGmmaWarpSpecializedILi4ENS5_IJNS4_1CILi2EEENSA_ILi1EEESC_EEENS1_35KernelTmaWarpSpecializedCooperativeEEENS5_IJNSA_ILi256EEENSA_ILi64EEESH_EEENS_6half_tENS5_IJlSC_lEEESJ_SK_NS4_8TiledMMAINS4_8MMA_AtomIJNS4_4SM904GMMA25MMA_64x64x16_F32F16F16_SSILNSO_5MajorE0ELSQ_0ELNSO_7ScaleInE1ELSR_1EEEEEENS4_6LayoutISD_NS5_IJSC_NSA_ILi0EEESV_EEEEENS5_IJNS4_10UnderscoreESY_SY_EEEEENS4_13SM90_TMA_LOADENS4_14ComposedLayoutINS4_7SwizzleILi3ELi4ELi3EEENS4_18smem_ptr_flag_bitsILi16EEENSU_INS5_IJNSA_ILi8EEESH_EEENS5_IJSH_SC_EEEEEEEvNS4_8identityENS4_23SM90_TMA_LOAD_MULTICASTES1B_vS1C_EENS_8epilogue10collective18CollectiveEpilogueINS1F_22Sm90TmaWarpSpecializedILi4ELi2ELi16ELb1ELb0EEEJSI_NS5_IJNSA_ILi128EEENSA_ILi32EEEEEESJ_SK_SJ_SK_NS1F_6fusion15FusionCallbacksIS1J_NS1N_17LinCombPerRowBiasISJ_fSJ_SJ_fLi8ELNS_15FloatRoundStyleE2EEESI_S1M_JEEES11_NS12_INS13_ILi2ELi4ELi3EEES16_NSU_INS5_IJS17_S1L_EEENS5_IJS1L_SC_EEEEEEENS4_17SM75_U32x4_LDSM_NENS4_14SM90_TMA_STOREES1X_NS4_17SM90_U32x4_STSM_NENS4_9Copy_AtomIJS20_SJ_EEEvEEEvvEEEEvNT_6ParamsE,@"STO_CUDA_ENTRY STV_DEFAULT"
_ZN7cutlass13device_kernelINS_4gemm6kernel13GemmUniversalIN4cute5tupleIJiiiiEEENS1_10collective13CollectiveMmaINS1_34MainloopSm90TmaGmmaWarpSpecializedILi4ENS5_IJNS4_1CILi2EEENSA_ILi1EEESC_EEENS1_35KernelTmaWarpSpecializedCooperativeEEENS5_IJNSA_ILi256EEENSA_ILi64EEESH_EEENS_6half_tENS5_IJlSC_lEEESJ_SK_NS4_8TiledMMAINS4_8MMA_AtomIJNS4_4SM904GMMA25MMA_64x64x16_F32F16F16_SSILNSO_5MajorE0ELSQ_0ELNSO_7ScaleInE1ELSR_1EEEEEENS4_6LayoutISD_NS5_IJSC_NSA_ILi0EEESV_EEEEENS5_IJNS4_10UnderscoreESY_SY_EEEEENS4_13SM90_TMA_LOADENS4_14ComposedLayoutINS4_7SwizzleILi3ELi4ELi3EEENS4_18smem_ptr_flag_bitsILi16EEENSU_INS5_IJNSA_ILi8EEESH_EEENS5_IJSH_SC_EEEEEEEvNS4_8identityENS4_23SM90_TMA_LOAD_MULTICASTES1B_vS1C_EENS_8epilogue10collective18CollectiveEpilogueINS1F_22Sm90TmaWarpSpecializedILi4ELi2ELi16ELb1ELb0EEEJSI_NS5_IJNSA_ILi128EEENSA_ILi32EEEEEESJ_SK_SJ_SK_NS1F_6fusion15FusionCallbacksIS1J_NS1N_17LinCombPerRowBiasISJ_fSJ_SJ_fLi8ELNS_15FloatRoundStyleE2EEESI_S1M_JEEES11_NS12_INS13_ILi2ELi4ELi3EEES16_NSU_INS5_IJS17_S1L_EEENS5_IJS1L_SC_EEEEEEENS4_17SM75_U32x4_LDSM_NENS4_14SM90_TMA_STOREES1X_NS4_17SM90_U32x4_STSM_NENS4_9Copy_AtomIJS20_SJ_EEEvEEEvvEEEEvNT_6ParamsE:
[----:B------:R-:W1:Y:S01]  /*0000*/  LDC R1, c[0x0][0x28] ;  /* 0x00000a00ff017b82 */ /* 0x000e620000000800 */
[----:B------:R-:W2:Y:S07]  /*0010*/  S2R R18, SR_TID.X ;  /* 0x0000000000127919 */ /* 0x000eae0000002100 */
[----:B------:R-:W3:Y:S01]  /*0020*/  LDC.64 R4, c[0x0][0x588] ;  /* 0x00016200ff047b82 */ /* 0x000ee20000000a00 */
[----:B------:R-:W-:Y:S01]  /*0030*/  ELECT P0, URZ, PT ;  /* 0x00000000003f782f */ /* 0x000fe20003800000 */
[----:B------:R-:W-:Y:S01]  /*0040*/  BSSY B0, `(.L_x_0) ;  /* 0x0000016000007945 */ /* 0x000fe20003800000 */
[----:B--2---:R-:W-:-:S02]  /*0050*/  SHF.R.U32.HI R2, RZ, 0x5, R18 ;  /* 0x00000005ff027819 */ /* 0x004fc40000011612 */
[----:B------:R-:W-:-:S03]  /*0060*/  SHF.R.U32.HI R6, RZ, 0x7, R18 ;  /* 0x00000007ff067819 */ /* 0x000fc60000011612 */
[----:B------:R-:W2:Y:S04]  /*0070*/  SHFL.IDX PT, R0, R2, RZ, 0x1f ;  /* 0x00001fff02007589 */ /* 0x000ea800000e0000 */
[----:B------:R4:W1:Y:S01]  /*0080*/  SHFL.IDX PT, R10, R6, RZ, 0x1f ;  /* 0x00001fff060a7589 */ /* 0x00086200000e0000 */
[----:B--2---:R-:W-:Y:S02]  /*0090*/  ISETP.NE.OR P0, PT, R0, RZ, !P0 ;  /* 0x000000ff0000720c */ /* 0x004fe40004705670 */
[----:B------:R-:W-:-:S11]  /*00a0*/  SHF.R.S32.HI R3, RZ, 0x1f, R0 ;  /* 0x0000001fff037819 */ /* 0x000fd60000011400 */
[----:B-1-34-:R-:W-:Y:S05]  /*00b0*/  @P0 BRA `(.L_x_1) ;  /* 0x0000000000380947 */ /* 0x01afea0003800000 */
[----:B------:R-:W-:Y:S02]  /*00c0*/  ULDC.64 UR4, c[0x0][0x198] ;  /* 0x0000660000047ab9 */ /* 0x000fe40000000a00 */
[----:B------:R-:W-:Y:S02]  /*00d0*/  UIADD3 UR6, UP0, UR4, 0xf0, URZ ;  /* 0x000000f004067890 */ /* 0x000fe4000ff1e03f */
[----:B------:R-:W-:Y:S02]  /*00e0*/  UIADD3 UR8, UP1, UR4, 0x1f0, URZ ;  /* 0x000001f004087890 */ /* 0x000fe4000ff3e03f */
[----:B------:R-:W-:Y:S02]  /*00f0*/  UIADD3 UR10, UP2, UR4, 0x3f0, URZ ;  /* 0x000003f0040a7890 */ /* 0x000fe4000ff5e03f */
[----:B------:R-:W-:Y:S02]  /*0100*/  UIADD3 UR4, UP3, UR4, 0x4f0, URZ ;  /* 0x000004f004047890 */ /* 0x000fe4000ff7e03f */
[----:B------:R-:W-:-:S02]  /*0110*/  UIADD3.X UR7, URZ, UR5, URZ, UP0, !UPT ;  /* 0x000000053f077290 */ /* 0x000fc400087fe43f */
[----:B------:R-:W-:Y:S02]  /*0120*/  UIADD3.X UR9, URZ, UR5, URZ, UP1, !UPT ;  /* 0x000000053f097290 */ /* 0x000fe40008ffe43f */
[----:B------:R-:W-:Y:S02]  /*0130*/  UIADD3.X UR11, URZ, UR5, URZ, UP2, !UPT ;  /* 0x000000053f0b7290 */ /* 0x000fe400097fe43f */
[----:B------:R-:W-:-:S03]  /*0140*/  UIADD3.X UR5, URZ, UR5, URZ, UP3, !UPT ;  /* 0x000000053f057290 */ /* 0x000fc60009ffe43f */
[----:B------:R1:W-:Y:S02]  /*0150*/  UTMACCTL.PF [UR6] ;  /* 0x00000000060079b9 */ /* 0x0003e40008040000 */
[----:B------:R1:W-:Y:S02]  /*0160*/  UTMACCTL.PF [UR8] ;  /* 0x00000000080079b9 */ /* 0x0003e40008040000 */
[----:B------:R1:W-:Y:S02]  /*0170*/  UTMACCTL.PF [UR10] ;  /* 0x000000000a0079b9 */ /* 0x0003e40008040000 */
[----:B------:R1:W-:Y:S02]  /*0180*/  UTMACCTL.PF [UR4] ;  /* 0x00000000040079b9 */ /* 0x0003e40008040000 */
[----:B-1----:R-:W-:Y:S01]  /*0190*/  NOP ;  /* 0x0000000000007918 */ /* 0x002fe20000000000 */
.L_x_1:
[----:B------:R-:W-:Y:S05]  /*01a0*/  BSYNC B0 ;  /* 0x0000000000007941 */ /* 0x000fea0003800000 */
.L_x_0:
[----:B------:R-:W-:Y:S01]  /*01b0*/  ULDC.64 UR4, c[0x0][0x590] ;  /* 0x0001640000047ab9 */ /* 0x000fe20000000a00 */
[----:B------:R-:W-:Y:S01]  /*01c0*/  LEA.HI R3, R3, R0, RZ, 0x2 ;  /* 0x0000000003037211 */ /* 0x000fe200078f10ff */
[----:B------:R-:W-:Y:S01]  /*01d0*/  ULDC.64 UR42, c[0x0][0x208] ;  /* 0x00008200002a7ab9 */ /* 0x000fe20000000a00 */
[----:B------:R-:W-:Y:S01]  /*01e0*/  ISETP.NE.U32.AND P1, PT, RZ, UR4, PT ;  /* 0x00000004ff007c0c */ /* 0x000fe2000bf25070 */
[----:B------:R-:W-:Y:S01]  /*01f0*/  IMAD.MOV.U32 R6, RZ, RZ, R4 ;  /* 0x000000ffff067224 */ /* 0x000fe200078e0004 */
[----:B------:R-:W-:Y:S01]  /*0200*/  LOP3.LUT R3, R3, 0xfffffffc, RZ, 0xc0, !PT ;  /* 0xfffffffc03037812 */ /* 0x000fe200078ec0ff */
[----:B------:R-:W-:Y:S01]  /*0210*/  IMAD.MOV.U32 R7, RZ, RZ, R5 ;  /* 0x000000ffff077224 */ /* 0x000fe200078e0005 */
[----:B------:R-:W-:Y:S02]  /*0220*/  ISETP.NE.AND.EX P2, PT, RZ, UR5, PT, P1 ;  /* 0x00000005ff007c0c */ /* 0x000fe4000bf45310 */
[----:B------:R-:W-:Y:S01]  /*0230*/  PRMT R8, RZ, 0x7610, R8 ;  /* 0x00007610ff087816 */ /* 0x000fe20000000008 */
[----:B------:R-:W-:-:S10]  /*0240*/  IMAD.IADD R0, R0, 0x1, -R3 ;  /* 0x0000000100007824 */ /* 0x000fd400078e0a03 */
[----:B------:R-:W-:Y:S05]  /*0250*/  @P2 BRA `(.L_x_2) ;  /* 0x0000000000302947 */ /* 0x000fea0003800000 */
[----:B------:R-:W-:Y:S02]  /*0260*/  ULDC.64 UR6, c[0x0][0x588] ;  /* 0x0001620000067ab9 */ /* 0x000fe40000000a00 */
[----:B------:R-:W-:-:S04]  /*0270*/  ISETP.NE.U32.AND P0, PT, RZ, UR6, PT ;  /* 0x00000006ff007c0c */ /* 0x000fc8000bf05070 */
[----:B------:R-:W-:-:S13]  /*0280*/  ISETP.NE.AND.EX P0, PT, RZ, UR7, PT, P0 ;  /* 0x00000007ff007c0c */ /* 0x000fda000bf05300 */
[----:B------:R-:W-:Y:S05]  /*0290*/  @!P0 BRA `(.L_x_3) ;  /* 0x0000000000108947 */ /* 0x000fea0003800000 */
[----:B------:R-:W2:Y:S01]  /*02a0*/  LDG.E R3, desc[UR42][R6.64] ;  /* 0x0000002a06037981 */ /* 0x000ea2000c1e1900 */
[----:B------:R-:W-:Y:S01]  /*02b0*/  IMAD.MOV.U32 R8, RZ, RZ, 0x1 ;  /* 0x00000001ff087424 */ /* 0x000fe200078e00ff */
[----:B--2---:R-:W-:Y:S01]  /*02c0*/  FSETP.NEU.AND P3, PT, R3, RZ, PT ;  /* 0x000000ff0300720b */ /* 0x004fe20003f6d000 */
[----:B------:R-:W-:-:S12]  /*02d0*/  BRA `(.L_x_2) ;  /* 0x0000000000107947 */ /* 0x000fd80003800000 */
.L_x_3:
[----:B------:R-:W-:Y:S01]  /*02e0*/  ULDC UR6, c[0x0][0x580] ;  /* 0x0001600000067ab9 */ /* 0x000fe20000000800 */
[----:B------:R-:W-:Y:S01]  /*02f0*/  IMAD.MOV.U32 R8, RZ, RZ, 0x1 ;  /* 0x00000001ff087424 */ /* 0x000fe200078e00ff */
[----:B------:R-:W-:Y:S02]  /*0300*/  FSETP.NEU.AND P3, PT, RZ, UR6, PT ;  /* 0x00000006ff007c0b */ /* 0x000fe4000bf6d000 */
[----:B------:R-:W-:-:S11]  /*0310*/  CS2R R6, SRZ ;  /* 0x0000000000067805 */ /* 0x000fd6000001ff00 */
.L_x_2:
[----:B------:R-:W-:Y:S01]  /*0320*/  ISETP.NE.U32.AND P0, PT, R6, RZ, PT ;  /* 0x000000ff0600720c */ /* 0x000fe20003f05070 */
[----:B------:R-:W-:Y:S01]  /*0330*/  IMAD.MOV.U32 R3, RZ, RZ, 0x1 ;  /* 0x00000001ff037424 */ /* 0x000fe200078e00ff */
[----:B------:R-:W-:Y:S02]  /*0340*/  ISETP.NE.AND.EX P1, PT, RZ, UR5, PT, P1 ;  /* 0x00000005ff007c0c */ /* 0x000fe4000bf25310 */
[----:B------:R-:W-:-:S13]  /*0350*/  ISETP.NE.AND.EX P0, PT, R7, RZ, PT, P0 ;  /* 0x000000ff0700720c */ /* 0x000fda0003f05300 */
[----:B------:R-:W-:Y:S05]  /*0360*/  @P0 BRA P1, `(.L_x_4) ;  /* 0x0000000000300947 */ /* 0x000fea0000800000 */
[----:B------:R-:W-:Y:S02]  /*0370*/  ISETP.NE.U32.AND P1, PT, RZ, UR4, PT ;  /* 0x00000004ff007c0c */ /* 0x000fe4000bf25070 */
[----:B------:R-:W-:Y:S02]  /*0380*/  ISETP.NE.U32.AND P0, PT, R6, RZ, PT ;  /* 0x000000ff0600720c */ /* 0x000fe40003f05070 */
[----:B------:R-:W-:Y:S02]  /*0390*/  ISETP.NE.AND.EX P1, PT, RZ, UR5, PT, P1 ;  /* 0x00000005ff007c0c */ /* 0x000fe4000bf25310 */
[----:B------:R-:W-:Y:S02]  /*03a0*/  PRMT R3, R8, 0x9910, RZ ;  /* 0x0000991008037816 */ /* 0x000fe400000000ff */
[----:B------:R-:W-:Y:S02]  /*03b0*/  ISETP.NE.AND.EX P0, PT, R7, RZ, PT, P0 ;  /* 0x000000ff0700720c */ /* 0x000fe40003f05300 */
[----:B------:R-:W-:-:S02]  /*03c0*/  ISETP.NE.AND P4, PT, R3, RZ, PT ;  /* 0x000000ff0300720c */ /* 0x000fc40003f85270 */
[----:B------:R-:W-:Y:S02]  /*03d0*/  SEL R6, RZ, 0xffffffff, P3 ;  /* 0xffffffffff067807 */ /* 0x000fe40001800000 */
[----:B------:R-:W-:-:S04]  /*03e0*/  SEL R3, RZ, 0xffffffff, P0 ;  /* 0xffffffffff037807 */ /* 0x000fc80000000000 */
[----:B------:R-:W-:-:S04]  /*03f0*/  @P1 SEL R6, R3, R6, !P4 ;  /* 0x0000000603061207 */ /* 0x000fc80006000000 */
[----:B------:R-:W-:-:S04]  /*0400*/  LOP3.LUT R6, R6, 0x1, RZ, 0xc0, !PT ;  /* 0x0000000106067812 */ /* 0x000fc800078ec0ff */
[----:B------:R-:W-:-:S04]  /*0410*/  ISETP.NE.U32.AND P0, PT, R6, 0x1, PT ;  /* 0x000000010600780c */ /* 0x000fc80003f05070 */
[----:B------:R-:W-:-:S09]  /*0420*/  SEL R3, RZ, 0x1, !P0 ;  /* 0x00000001ff037807 */ /* 0x000fd20004000000 */
.L_x_4:
[----:B------:R-:W1:Y:S02]  /*0430*/  SHFL.IDX PT, R7, R2, RZ, 0x1f ;  /* 0x00001fff02077589 */ /* 0x000e6400000e0000 */
[----:B-1----:R-:W-:-:S13]  /*0440*/  ISETP.NE.AND P0, PT, R7, RZ, PT ;  /* 0x000000ff0700720c */ /* 0x002fda0003f05270 */
[----:B------:R-:W-:Y:S05]  /*0450*/  @P0 BRA `(.L_x_5) ;  /* 0x0000000000580947 */ /* 0x000fea0003800000 */
[----:B------:R-:W1:Y:S01]  /*0460*/  S2UR UR8, SR_CgaCtaId ;  /* 0x00000000000879c3 */ /* 0x000e620000008800 */
[----:B------:R-:W-:Y:S01]  /*0470*/  UMOV UR4, 0x400 ;  /* 0x0000040000047882 */ /* 0x000fe20000000000 */
[----:B------:R-:W-:Y:S01]  /*0480*/  UMOV UR5, 0x1 ;  /* 0x0000000100057882 */ /* 0x000fe20000000000 */
[----:B------:R-:W-:Y:S01]  /*0490*/  UMOV UR6, 0x4 ;  /* 0x0000000400067882 */ /* 0x000fe20000000000 */
[----:B------:R-:W-:Y:S01]  /*04a0*/  ELECT P0, URZ, PT ;  /* 0x00000000003f782f */ /* 0x000fe20003800000 */
[----:B------:R-:W-:-:S04]  /*04b0*/  UIADD3 UR6, -UR6, 0x100000, URZ ;  /* 0x0010000006067890 */ /* 0x000fc8000fffe13f */
[----:B------:R-:W-:Y:S02]  /*04c0*/  USHF.L.U32 UR7, UR6, 0xb, URZ ;  /* 0x0000000b06077899 */ /* 0x000fe4000800063f */
[----:B------:R-:W-:Y:S02]  /*04d0*/  USHF.L.U32 UR6, UR6, 0x1, URZ ;  /* 0x0000000106067899 */ /* 0x000fe4000800063f */
[----:B-1----:R-:W-:Y:S02]  /*04e0*/  ULEA UR8, UR8, UR4, 0x18 ;  /* 0x0000000408087291 */ /* 0x002fe4000f8ec03f */
[----:B------:R-:W-:-:S04]  /*04f0*/  UIADD3 UR4, -UR5, 0x100000, URZ ;  /* 0x0010000005047890 */ /* 0x000fc8000fffe13f */
[----:B------:R-:W-:Y:S02]  /*0500*/  USHF.L.U32 UR5, UR4, 0xb, URZ ;  /* 0x0000000b04057899 */ /* 0x000fe4000800063f */
[----:B------:R-:W-:Y:S01]  /*0510*/  USHF.L.U32 UR4, UR4, 0x1, URZ ;  /* 0x0000000104047899 */ /* 0x000fe2000800063f */
[----:B------:R-:W1:Y:S11]  /*0520*/  FENCE.VIEW.ASYNC.S ;  /* 0x00000000000073c6 */ /* 0x000e760000000000 */
[----:B-1----:R1:W2:Y:S01]  /*0530*/  SYNCS.EXCH.64 URZ, [UR8], UR4 ;  /* 0x00000004083f75b2 */ /* 0x0022a20008000100 */
[----:B------:R1:W3:Y:S01]  /*0540*/  SYNCS.EXCH.64 URZ, [UR8+0x20], UR6 ;  /* 0x00002006083f75b2 */ /* 0x0002e20008000100 */
[----:B------:R1:W4:Y:S01]  /*0550*/  SYNCS.EXCH.64 URZ, [UR8+0x8], UR4 ;  /* 0x00000804083f75b2 */ /* 0x0003220008000100 */
[----:B------:R1:W1:Y:S01]  /*0560*/  SYNCS.EXCH.64 URZ, [UR8+0x28], UR6 ;  /* 0x00002806083f75b2 */ /* 0x0002620008000100 */
[----:B------:R1:W1:Y:S01]  /*0570*/  SYNCS.EXCH.64 URZ, [UR8+0x10], UR4 ;  /* 0x00001004083f75b2 */ /* 0x0002620008000100 */
[----:B------:R1:W1:Y:S01]  /*0580*/  SYNCS.EXCH.64 URZ, [UR8+0x30], UR6 ;  /* 0x00003006083f75b2 */ /* 0x0002620008000100 */
[----:B------:R1:W1:Y:S01]  /*0590*/  SYNCS.EXCH.64 URZ, [UR8+0x18], UR4 ;  /* 0x00001804083f75b2 */ /* 0x0002620008000100 */
[----:B------:R1:W1:Y:S01]  /*05a0*/  SYNCS.EXCH.64 URZ, [UR8+0x38], UR6 ;  /* 0x00003806083f75b2 */ /* 0x0002620008000100 */
[----:B------:R-:W-:Y:S01]  /*05b0*/  NOP ;  /* 0x0000000000007918 */ /* 0x000fe20000000000 */
.L_x_5:
[----:B------:R-:W5:Y:S01]  /*05c0*/  SHFL.IDX PT, R6, R2, RZ, 0x1f ;  /* 0x00001fff02067589 */ /* 0x000f6200000e0000 */
[----:B------:R-:W-:Y:S01]  /*05d0*/  NOP ;  /* 0x0000000000007918 */ /* 0x000fe20000000000 */
[----:B-----5:R-:W-:-:S13]  /*05e0*/  ISETP.NE.AND P0, PT, R6, RZ, PT ;  /* 0x000000ff0600720c */ /* 0x020fda0003f05270 */
[----:B------:R-:W-:Y:S05]  /*05f0*/  @P0 BRA `(.L_x_6) ;  /* 0x0000000000580947 */ /* 0x000fea0003800000 */
[----:B-1----:R-:W1:Y:S01]  /*0600*/  S2UR UR5, SR_CgaCtaId ;  /* 0x00000000000579c3 */ /* 0x002e620000008800 */
[----:B------:R-:W-:Y:S01]  /*0610*/  UMOV UR4, 0x400 ;  /* 0x0000040000047882 */ /* 0x000fe20000000000 */
[----:B------:R-:W-:Y:S01]  /*0620*/  UMOV UR6, 0x20 ;  /* 0x0000002000067882 */ /* 0x000fe20000000000 */
[----:B------:R-:W-:Y:S01]  /*0630*/  UMOV UR7, 0x100 ;  /* 0x0000010000077882 */ /* 0x000fe20000000000 */
[----:B------:R-:W-:Y:S01]  /*0640*/  ELECT P0, URZ, PT ;  /* 0x00000000003f782f */ /* 0x000fe20003800000 */
[----:B-1----:R-:W-:Y:S02]  /*0650*/  ULEA UR8, UR5, UR4, 0x18 ;  /* 0x0000000405087291 */ /* 0x002fe4000f8ec03f */
[----:B------:R-:W-:-:S04]  /*0660*/  UIADD3 UR4, -UR6, 0x100000, URZ ;  /* 0x0010000006047890 */ /* 0x000fc8000fffe13f */
[----:B------:R-:W-:Y:S02]  /*0670*/  USHF.L.U32 UR5, UR4, 0xb, URZ ;  /* 0x0000000b04057899 */ /* 0x000fe4000800063f */
[----:B------:R-:W-:Y:S02]  /*0680*/  USHF.L.U32 UR4, UR4, 0x1, URZ ;  /* 0x0000000104047899 */ /* 0x000fe4000800063f */
[----:B------:R-:W-:-:S04]  /*0690*/  UIADD3 UR6, -UR7, 0x100000, URZ ;  /* 0x0010000007067890 */ /* 0x000fc8000fffe13f */
[----:B------:R-:W-:Y:S02]  /*06a0*/  USHF.L.U32 UR7, UR6, 0xb, URZ ;  /* 0x0000000b06077899 */ /* 0x000fe4000800063f */
[----:B------:R-:W-:Y:S01]  /*06b0*/  USHF.L.U32 UR6, UR6, 0x1, URZ ;  /* 0x0000000106067899 */ /* 0x000fe2000800063f */
[----:B------:R-:W1:Y:S03]  /*06c0*/  FENCE.VIEW.ASYNC.S ;  /* 0x00000000000073c6 */ /* 0x000e660000000000 */
[----:B-1----:R1:W1:Y:S08]  /*06d0*/  SYNCS.EXCH.64 URZ, [UR8+0x40], UR4 ;  /* 0x00004004083f75b2 */ /* 0x0022700008000100 */
[----:B------:R1:W1:Y:S01]  /*06e0*/  SYNCS.EXCH.64 URZ, [UR8+0x60], UR6 ;  /* 0x00006006083f75b2 */ /* 0x0002620008000100 */
[----:B------:R1:W1:Y:S01]  /*06f0*/  SYNCS.EXCH.64 URZ, [UR8+0x48], UR4 ;  /* 0x00004804083f75b2 */ /* 0x0002620008000100 */
[----:B------:R1:W1:Y:S01]  /*0700*/  SYNCS.EXCH.64 URZ, [UR8+0x68], UR6 ;  /* 0x00006806083f75b2 */ /* 0x0002620008000100 */
[----:B------:R1:W1:Y:S01]  /*0710*/  SYNCS.EXCH.64 URZ, [UR8+0x50], UR4 ;  /* 0x00005004083f75b2 */ /* 0x0002620008000100 */
[----:B------:R1:W1:Y:S01]  /*0720*/  SYNCS.EXCH.64 URZ, [UR8+0x70], UR6 ;  /* 0x00007006083f75b2 */ /* 0x0002620008000100 */
[----:B------:R1:W1:Y:S01]  /*0730*/  SYNCS.EXCH.64 URZ, [UR8+0x58], UR4 ;  /* 0x00005804083f75b2 */ /* 0x0002620008000100 */
[----:B------:R1:W1:Y:S01]  /*0740*/  SYNCS.EXCH.64 URZ, [UR8+0x78], UR6 ;  /* 0x00007806083f75b2 */ /* 0x0002620008000100 */
[----:B------:R-:W-:Y:S01]  /*0750*/  NOP ;  /* 0x0000000000007918 */ /* 0x000fe20000000000 */
.L_x_6:
[----:B------:R-:W-:Y:S01]  /*0760*/  SHF.R.S32.HI R9, RZ, 0x1f, R18 ;  /* 0x0000001fff097819 */ /* 0x000fe20000011412 */
[----:B------:R-:W5:Y:S01]  /*0770*/  SHFL.IDX PT, R2, R2, RZ, 0x1f ;  /* 0x00001fff02027589 */ /* 0x000f6200000e0000 */
[----:B-1----:R-:W1:Y:S01]  /*0780*/  S2UR UR8, SR_CTAID.X ;  /* 0x00000000000879c3 */ /* 0x002e620000002500 */
[----:B------:R-:W-:Y:S02]  /*0790*/  ELECT P0, URZ, PT ;  /* 0x00000000003f782f */ /* 0x000fe40003800000 */
[----:B------:R-:W-:Y:S01]  /*07a0*/  LEA.HI R9, R9, R18, RZ, 0x7 ;  /* 0x0000001209097211 */ /* 0x000fe200078f38ff */
[----:B------:R-:W2:Y:S01]  /*07b0*/  S2R R6, SR_CTAID.Y ;  /* 0x0000000000067919 */ /* 0x000ea20000002600 */
[----:B------:R-:W-:Y:S01]  /*07c0*/  SHF.R.S32.HI R12, RZ, 0x1f, R7 ;  /* 0x0000001fff0c7819 */ /* 0x000fe20000011407 */
[----:B------:R-:W-:Y:S01]  /*07d0*/  ULDC UR4, c[0x0][0x150] ;  /* 0x0000540000047ab9 */ /* 0x000fe20000000800 */
[----:B------:R-:W-:Y:S01]  /*07e0*/  LOP3.LUT R9, R9, 0xffffff80, RZ, 0xc0, !PT ;  /* 0xffffff8009097812 */ /* 0x000fe200078ec0ff */
[----:B------:R-:W-:Y:S01]  /*07f0*/  IMAD.MOV.U32 R89, RZ, RZ, 0x1 ;  /* 0x00000001ff597424 */ /* 0x000fe200078e00ff */
[----:B------:R-:W-:Y:S01]  /*0800*/  LEA.HI R12, R12, R7, RZ, 0x2 ;  /* 0x000000070c0c7211 */ /* 0x000fe200078f10ff */
[----:B------:R-:W-:Y:S01]  /*0810*/  NOP ;  /* 0x0000000000007918 */ /* 0x000fe20000000000 */
[----:B------:R-:W-:Y:S01]  /*0820*/  ISETP.NE.AND P4, PT, R0, RZ, PT ;  /* 0x000000ff0000720c */ /* 0x000fe20003f85270 */
[----:B------:R-:W-:Y:S01]  /*0830*/  IMAD.IADD R11, R18, 0x1, -R9 ;  /* 0x00000001120b7824 */ /* 0x000fe200078e0a09 */
[----:B------:R-:W-:Y:S01]  /*0840*/  LOP3.LUT R12, R12, 0x3ffffffc, RZ, 0xc0, !PT ;  /* 0x3ffffffc0c0c7812 */ /* 0x000fe200078ec0ff */
[----:B------:R-:W-:Y:S01]  /*0850*/  UMOV UR37, 0x1 ;  /* 0x0000000100257882 */ /* 0x000fe20000000000 */
[----:B------:R-:W-:-:S02]  /*0860*/  ISETP.NE.AND P5, PT, R10, RZ, PT ;  /* 0x000000ff0a00720c */ /* 0x000fc40003fa5270 */
[----:B------:R-:W-:Y:S01]  /*0870*/  SHF.R.S32.HI R8, RZ, 0x1f, R11 ;  /* 0x0000001fff087819 */ /* 0x000fe2000001140b */
[----:B------:R-:W-:-:S03]  /*0880*/  IMAD.IADD R12, R7, 0x1, -R12 ;  /* 0x00000001070c7824 */ /* 0x000fc600078e0a0c */
[----:B------:R-:W-:Y:S02]  /*0890*/  LEA.HI R8, R8, R11, RZ, 0x3 ;  /* 0x0000000b08087211 */ /* 0x000fe400078f18ff */
[----:B-----5:R-:W-:Y:S02]  /*08a0*/  ISETP.NE.OR P0, PT, R2, RZ, !P0 ;  /* 0x000000ff0200720c */ /* 0x020fe40004705670 */
[----:B-1----:R-:W-:Y:S02]  /*08b0*/  I2FP.F32.U32 R13, UR8 ;  /* 0x00000008000d7c45 */ /* 0x002fe40008201000 */
[--C-:B------:R-:W-:Y:S02]  /*08c0*/  SHF.R.S32.HI R2, RZ, 0x3, R8.reuse ;  /* 0x00000003ff027819 */ /* 0x100fe40000011408 */
[----:B------:R-:W-:Y:S01]  /*08d0*/  SHF.R.S32.HI R9, RZ, 0x1f, R8 ;  /* 0x0000001fff097819 */ /* 0x000fe20000011408 */
[----:B------:R-:W-:Y:S01]  /*08e0*/  FMUL R13, R13, UR4 ;  /* 0x000000040d0d7c20 */ /* 0x000fe20008400000 */
[----:B------:R-:W1:Y:S01]  /*08f0*/  LDC R8, c[0x0][0x144] ;  /* 0x00005100ff087b82 */ /* 0x000e620000000800 */
[----:B------:R-:W-:Y:S01]  /*0900*/  ULDC UR4, c[0x0][0x154] ;  /* 0x0000550000047ab9 */ /* 0x000fe20000000800 */
[----:B------:R-:W-:-:S02]  /*0910*/  LEA.HI R9, R9, R2, RZ, 0x2 ;  /* 0x0000000209097211 */ /* 0x000fc400078f10ff */
[----:B--2---:R-:W-:Y:S01]  /*0920*/  I2FP.F32.U32 R14, R6 ;  /* 0x00000006000e7245 */ /* 0x004fe20000201000 */
[----:B------:R-:W2:Y:S01]  /*0930*/  F2I.U32.TRUNC.NTZ R13, R13 ;  /* 0x0000000d000d7305 */ /* 0x000ea2000020f000 */
[----:B------:R-:W-:Y:S01]  /*0940*/  LOP3.LUT R9, R9, 0xfffffffc, RZ, 0xc0, !PT ;  /* 0xfffffffc09097812 */ /* 0x000fe200078ec0ff */
[----:B------:R-:W-:Y:S01]  /*0950*/  VOTEU.ALL UP0, P0 ;  /* 0x00000000003f7886 */ /* 0x000fe20000000000 */
[----:B------:R-:W-:Y:S01]  /*0960*/  VOTEU.ALL UP1, P0 ;  /* 0x00000000003f7886 */ /* 0x000fe20000020000 */
[----:B------:R-:W-:Y:S01]  /*0970*/  FMUL R14, R14, UR4 ;  /* 0x000000040e0e7c20 */ /* 0x000fe20008400000 */
[----:B------:R-:W-:Y:S01]  /*0980*/  UMOV UR4, 0x20 ;  /* 0x0000002000047882 */ /* 0x000fe20000000000 */
[----:B------:R-:W-:Y:S01]  /*0990*/  IMAD.IADD R9, R2, 0x1, -R9 ;  /* 0x0000000102097824 */ /* 0x000fe200078e0a09 */
[----:B------:R-:W5:Y:S01]  /*09a0*/  @!UP0 S2UR UR7, SR_CgaCtaId ;  /* 0x00000000000789c3 */ /* 0x000f620000008800 */
[----:B------:R-:W-:Y:S01]  /*09b0*/  @!UP0 UMOV UR6, 0x400 ;  /* 0x0000040000068882 */ /* 0x000fe20000000000 */
[----:B------:R-:W-:-:S04]  /*09c0*/  @!UP0 UIADD3 UR4, -UR4, 0x100000, URZ ;  /* 0x0010000004048890 */ /* 0x000fc8000fffe13f */
[----:B------:R-:W-:Y:S02]  /*09d0*/  @!UP0 USHF.L.U32 UR5, UR4, 0xb, URZ ;  /* 0x0000000b04058899 */ /* 0x000fe4000800063f */
[----:B------:R-:W-:Y:S01]  /*09e0*/  @!UP0 USHF.L.U32 UR4, UR4, 0x1, URZ ;  /* 0x0000000104048899 */ /* 0x000fe2000800063f */
[----:B------:R-:W-:Y:S01]  /*09f0*/  IMAD R12, R12, 0x4, R9 ;  /* 0x000000040c0c7824 */ /* 0x000fe200078e0209 */
[----:B------:R-:W3:Y:S04]  /*0a00*/  F2I.U32.TRUNC.NTZ R14, R14 ;  /* 0x0000000e000e7305 */ /* 0x000ee8000020f000 */
[----:B------:R-:W-:Y:S01]  /*0a10*/  LEA.HI R2, R12, R12, RZ, 0x1 ;  /* 0x0000000c0c027211 */ /* 0x000fe200078f08ff */
[----:B--2---:R-:W-:Y:S01]  /*0a20*/  IMAD.MOV R15, RZ, RZ, -R13 ;  /* 0x000000ffff0f7224 */ /* 0x004fe200078e0a0d */
[----:B------:R-:W2:Y:S02]  /*0a30*/  LDC R9, c[0x0][0x148] ;  /* 0x00005200ff097b82 */ /* 0x000ea40000000800 */
[----:B------:R-:W-:Y:S01]  /*0a40*/  LOP3.LUT R13, R2, 0xfffffffe, RZ, 0xc0, !PT ;  /* 0xfffffffe020d7812 */ /* 0x000fe200078ec0ff */
[----:B-1----:R-:W-:-:S04]  /*0a50*/  IMAD R8, R8, R15, UR8 ;  /* 0x0000000808087e24 */ /* 0x002fc8000f8e020f */
[----:B------:R-:W-:Y:S01]  /*0a60*/  IMAD.IADD R13, R12, 0x1, -R13 ;  /* 0x000000010c0d7824 */ /* 0x000fe200078e0a0d */
[----:B------:R-:W1:Y:S01]  /*0a70*/  LDC R15, c[0x0][0x140] ;  /* 0x00005000ff0f7b82 */ /* 0x000e620000000800 */
[----:B---3--:R-:W-:-:S03]  /*0a80*/  IMAD.MOV R23, RZ, RZ, -R14 ;  /* 0x000000ffff177224 */ /* 0x008fc600078e0a0e */
[----:B------:R-:W-:Y:S01]  /*0a90*/  ISETP.NE.AND P1, PT, R13, R8, PT ;  /* 0x000000080d00720c */ /* 0x000fe20003f25270 */
[C---:B------:R-:W-:Y:S01]  /*0aa0*/  IMAD.SHL.U32 R13, R12.reuse, 0x4, RZ ;  /* 0x000000040c0d7824 */ /* 0x040fe200078e00ff */
[----:B-----5:R-:W-:Y:S01]  /*0ab0*/  @!UP0 ULEA UR6, UR7, UR6, 0x18 ;  /* 0x0000000607068291 */ /* 0x020fe2000f8ec03f */
[----:B------:R-:W-:Y:S01]  /*0ac0*/  VOTEU.ALL UP0, P0 ;  /* 0x00000000003f7886 */ /* 0x000fe20000000000 */
[----:B------:R-:W-:Y:S02]  /*0ad0*/  LOP3.LUT P0, RZ, R11, 0x7, RZ, 0xc0, !PT ;  /* 0x000000070bff7812 */ /* 0x000fe4000780c0ff */
[----:B------:R-:W-:Y:S01]  /*0ae0*/  LOP3.LUT R88, R12, 0xc, R13, 0x78, !PT ;  /* 0x0000000c0c587812 */ /* 0x000fe200078e780d */
[----:B------:R-:W-:-:S03]  /*0af0*/  VIADD R12, R10, 0xffffffff ;  /* 0xffffffff0a0c7836 */ /* 0x000fc60000000000 */
[C---:B------:R-:W-:Y:S01]  /*0b00*/  ISETP.LT.U32.AND P0, PT, R88.reuse, 0x2, !P0 ;  /* 0x000000025800780c */ /* 0x040fe20004701070 */
[----:B--2---:R-:W-:Y:S02]  /*0b10*/  IMAD R13, R9, R23, R6 ;  /* 0x00000017090d7224 */ /* 0x004fe400078e0206 */
[----:B------:R-:W-:Y:S01]  /*0b20*/  @P1 LEA.HI R2, R88, R88, RZ, 0x1 ;  /* 0x0000005858021211 */ /* 0x000fe200078f08ff */
[----:B------:R-:W2:Y:S02]  /*0b30*/  FENCE.VIEW.ASYNC.S ;  /* 0x00000000000073c6 */ /* 0x000ea40000000000 */
[----:B--2---:R2:W3:Y:S01]  /*0b40*/  @!UP0 SYNCS.EXCH.64 URZ, [UR6+0x80], UR4 ;  /* 0x00008004063f85b2 */ /* 0x0044e20008000100 */
[----:B------:R-:W-:Y:S02]  /*0b50*/  @P1 SHF.R.S32.HI R2, RZ, 0x1, R2 ;  /* 0x00000001ff021819 */ /* 0x000fe40000011402 */
[----:B-1----:R-:W-:Y:S02]  /*0b60*/  ISETP.EQ.U32.AND P3, PT, R15, 0x1, PT ;  /* 0x000000010f00780c */ /* 0x002fe40003f62070 */
[----:B------:R-:W-:-:S02]  /*0b70*/  @P1 ISETP.NE.AND P6, PT, R2, R13, PT ;  /* 0x0000000d0200120c */ /* 0x000fc40003fc5270 */
[----:B------:R-:W-:Y:S02]  /*0b80*/  SEL R2, RZ, 0x1, !P0 ;  /* 0x00000001ff027807 */ /* 0x000fe40004000000 */
[----:B------:R-:W-:Y:S02]  /*0b90*/  @P1 SEL R89, RZ, 0x1, P6 ;  /* 0x00000001ff591807 */ /* 0x000fe40003000000 */
[C---:B------:R-:W-:Y:S02]  /*0ba0*/  ISETP.EQ.OR P1, PT, R0.reuse, 0x3, !P4 ;  /* 0x000000030000780c */ /* 0x040fe40006722670 */
[----:B------:R-:W-:Y:S01]  /*0bb0*/  ISETP.EQ.AND P6, PT, R0, 0x2, !P5 ;  /* 0x000000020000780c */ /* 0x000fe20006fc2270 */
[----:B------:R2:W1:Y:S01]  /*0bc0*/  @!UP1 SYNCS.EXCH.64 URZ, [UR6+0x88], UR4 ;  /* 0x00008804063f95b2 */ /* 0x0004620008000100 */
[----:B------:R-:W-:Y:S01]  /*0bd0*/  ISETP.EQ.AND P1, PT, R10, RZ, P1 ;  /* 0x000000ff0a00720c */ /* 0x000fe20000f22270 */
[----:B------:R-:W-:Y:S01]  /*0be0*/  NOP ;  /* 0x0000000000007918 */ /* 0x000fe20000000000 */
[----:B------:R-:W-:-:S02]  /*0bf0*/  ISETP.GE.U32.AND P0, PT, R12, 0x2, PT ;  /* 0x000000020c00780c */ /* 0x000fc40003f06070 */
[----:B------:R-:W-:Y:S02]  /*0c00*/  SEL R19, RZ, 0x1, !P6 ;  /* 0x00000001ff137807 */ /* 0x000fe40007000000 */
[----:B------:R-:W-:Y:S02]  /*0c10*/  SEL R22, RZ, 0x1, !P1 ;  /* 0x00000001ff167807 */ /* 0x000fe40004800000 */
[----:B------:R-:W-:Y:S02]  /*0c20*/  LOP3.LUT R89, R89, R2, RZ, 0xc0, !PT ;  /* 0x0000000259597212 */ /* 0x000fe400078ec0ff */
[----:B------:R-:W-:Y:S02]  /*0c30*/  SEL R19, R19, 0x2, P0 ;  /* 0x0000000213137807 */ /* 0x000fe40000000000 */
[----:B------:R-:W-:Y:S01]  /*0c40*/  SEL R22, R22, 0x2, P0 ;  /* 0x0000000216167807 */ /* 0x000fe20000000000 */
[----:B--23--:R-:W-:Y:S06]  /*0c50*/  @!P3 BRA `(.L_x_7) ;  /* 0x000000000008b947 */ /* 0x00cfec0003800000 */
[----:B-1--4-:R-:W-:Y:S01]  /*0c60*/  UCGABAR_ARV ;  /* 0x00000000000079c7 */ /* 0x012fe20008000000 */
[----:B------:R-:W-:Y:S05]  /*0c70*/  BRA `(.L_x_8) ;  /* 0x0000000000047947 */ /* 0x000fea0003800000 */
.L_x_7:
[----:B-1--4-:R-:W-:Y:S01]  /*0c80*/  NOP ;  /* 0x0000000000007918 */ /* 0x012fe20000000000 */
.L_x_8:
[----:B------:R-:W1:Y:S01]  /*0c90*/  LDC R2, c[0x0][0x904] ;  /* 0x00024100ff027b82 */ /* 0x000e620000000800 */
[----:B------:R-:W-:Y:S01]  /*0ca0*/  MOV R10, UR8 ;  /* 0x00000008000a7c02 */ /* 0x000fe20008000f00 */
[----:B------:R-:W-:Y:S01]  /*0cb0*/  IMAD.MOV.U32 R11, RZ, RZ, RZ ;  /* 0x000000ffff0b7224 */ /* 0x000fe200078e00ff */
[----:B-1----:R-:W-:-:S04]  /*0cc0*/  ISETP.NE.AND P1, PT, R2, 0x1, PT ;  /* 0x000000010200780c */ /* 0x002fc80003f25270 */
[----:B------:R-:W-:-:S09]  /*0cd0*/  P2R R7, PR, RZ, 0x2 ;  /* 0x00000002ff077803 */ /* 0x000fd20000000000 */
[----:B------:R-:W1:Y:S01]  /*0ce0*/  @P1 LDC R17, c[0x0][0x10] ;  /* 0x00000400ff111b82 */ /* 0x000e620000000800 */
[----:B------:R-:W-:Y:S02]  /*0cf0*/  @P1 IMAD.MOV.U32 R7, RZ, RZ, RZ ;  /* 0x000000ffff071224 */ /* 0x000fe400078e00ff */
[----:B------:R-:W-:-:S05]  /*0d00*/  @P1 IMAD.MOV.U32 R15, RZ, RZ, RZ ;  /* 0x000000ffff0f1224 */ /* 0x000fca00078e00ff */
[----:B------:R-:W2:Y:S01]  /*0d10*/  @!P1 LDC R13, c[0x0][0xc] ;  /* 0x00000300ff0d9b82 */ /* 0x000ea20000000800 */
[----:B------:R-:W-:Y:S01]  /*0d20*/  ULDC UR4, c[0x0][0xc] ;  /* 0x0000030000047ab9 */ /* 0x000fe20000000800 */
[----:B------:R-:W-:Y:S01]  /*0d30*/  ULDC UR5, c[0x0][0x10] ;  /* 0x0000040000057ab9 */ /* 0x000fe20000000800 */
[----:B------:R-:W-:Y:S01]  /*0d40*/  ULDC UR6, c[0x0][0x14] ;  /* 0x0000050000067ab9 */ /* 0x000fe20000000800 */
[----:B------:R-:W-:-:S04]  /*0d50*/  UIMAD.WIDE.U32 UR4, UR4, UR5, URZ ;  /* 0x00000005040472a5 */ /* 0x000fc8000f8e003f */
[----:B------:R-:W-:Y:S02]  /*0d60*/  UIMAD.WIDE.U32 UR40, UR4, UR6, URZ ;  /* 0x00000006042872a5 */ /* 0x000fe4000f8e003f */
[----:B------:R-:W-:-:S04]  /*0d70*/  UIMAD UR38, UR5, UR6, URZ ;  /* 0x00000006052672a4 */ /* 0x000fc8000f8e023f */
[----:B------:R-:W-:Y:S01]  /*0d80*/  UIADD3 UR38, UR41, UR38, URZ ;  /* 0x0000002629267290 */ /* 0x000fe2000fffe03f */
[----:B-1----:R-:W-:-:S04]  /*0d90*/  @P1 IMAD.WIDE.U32 R16, R17, UR8, R6 ;  /* 0x0000000811101c25 */ /* 0x002fc8000f8e0006 */
[----:B------:R-:W-:Y:S02]  /*0da0*/  @P1 IMAD.IADD R17, R17, 0x1, R15 ;  /* 0x0000000111111824 */ /* 0x000fe400078e020f */
[----:B--2---:R-:W-:-:S04]  /*0db0*/  @!P1 IMAD.WIDE.U32 R10, R6, R13, R10 ;  /* 0x0000000d060a9225 */ /* 0x004fc800078e000a */
[----:B------:R-:W-:Y:S02]  /*0dc0*/  @!P1 IMAD.MOV.U32 R16, RZ, RZ, R10 ;  /* 0x000000ffff109224 */ /* 0x000fe400078e000a */
[----:B------:R-:W-:Y:S01]  /*0dd0*/  @!P1 IMAD.MOV.U32 R17, RZ, RZ, R11 ;  /* 0x000000ffff119224 */ /* 0x000fe200078e000b */
[----:B------:R-:W-:Y:S06]  /*0de0*/  @!P3 BRA `(.L_x_9) ;  /* 0x00000000000cb947 */ /* 0x000fec0003800000 */
[----:B------:R-:W-:Y:S01]  /*0df0*/  UCGABAR_WAIT ;  /* 0x0000000000007dc7 */ /* 0x000fe20008000000 */
[----:B------:R-:W-:Y:S01]  /*0e00*/  CCTL.IVALL ;  /* 0x00000000ff00798f */ /* 0x000fe20002000000 */
[----:B------:R-:W-:Y:S05]  /*0e10*/  BRA `(.L_x_10) ;  /* 0x0000000000047947 */ /* 0x000fea0003800000 */
.L_x_9:
[----:B------:R-:W-:Y:S06]  /*0e20*/  BAR.SYNC.DEFER_BLOCKING 0x0 ;  /* 0x0000000000007b1d */ /* 0x000fec0000010000 */
.L_x_10:
[----:B------:R-:W1:Y:S01]  /*0e30*/  S2UR UR36, SR_CgaCtaId ;  /* 0x00000000002479c3 */ /* 0x000e620000008800 */
[----:B------:R-:W-:Y:S04]  /*0e40*/  BSSY B6, `(.L_x_11) ;  /* 0x000072a000067945 */ /* 0x000fe80003800000 */
[----:B------:R-:W-:Y:S05]  /*0e50*/  @!P5 BRA `(.L_x_12) ;  /* 0x0000004800b4d947 */ /* 0x000fea0003800000 */
[----:B------:R-:W-:-:S13]  /*0e60*/  ISETP.GT.U32.AND P0, PT, R12, 0x1, PT ;  /* 0x000000010c00780c */ /* 0x000fda0003f04070 */
[----:B------:R-:W-:Y:S05]  /*0e70*/  @P0 BRA `(.L_x_13) ;  /* 0x0000007000980947 */ /* 0x000fea0003800000 */
[----:B------:R-:W-:Y:S01]  /*0e80*/  ULDC.64 UR4, c[0x0][0x8f8] ;  /* 0x00023e0000047ab9 */ /* 0x000fe20000000a00 */
[----:B------:R-:W-:Y:S01]  /*0e90*/  UMOV UR47, 0xffffffff ;  /* 0xffffffff002f7882 */ /* 0x000fe20000000000 */
[----:B------:R-:W-:Y:S01]  /*0ea0*/  ISETP.GE.U32.AND P0, PT, R16, UR4, PT ;  /* 0x0000000410007c0c */ /* 0x000fe2000bf06070 */
[----:B------:R-:W-:Y:S01]  /*0eb0*/  IMAD.MOV.U32 R99, RZ, RZ, -0x1 ;  /* 0xffffffffff637424 */ /* 0x000fe200078e00ff */
[----:B------:R-:W-:Y:S01]  /*0ec0*/  PRMT R90, RZ, 0x7610, R90 ;  /* 0x00007610ff5a7816 */ /* 0x000fe2000000005a */
[----:B------:R-:W-:Y:S01]  /*0ed0*/  IMAD.MOV.U32 R97, RZ, RZ, -0x1 ;  /* 0xffffffffff617424 */ /* 0x000fe200078e00ff */
[----:B------:R-:W-:Y:S02]  /*0ee0*/  ISETP.GE.U32.AND.EX P0, PT, R17, UR5, PT, P0 ;  /* 0x0000000511007c0c */ /* 0x000fe4000bf06100 */
[----:B------:R-:W-:-:S11]  /*0ef0*/  PRMT R0, RZ, 0x7610, R0 ;  /* 0x00007610ff007816 */ /* 0x000fd60000000000 */
[----:B------:R-:W-:Y:S05]  /*0f00*/  @P0 BRA `(.L_x_14) ;  /* 0x0000000400240947 */ /* 0x000fea0003800000 */
[----:B------:R-:W2:Y:S01]  /*0f10*/  LDC.64 R20, c[0x0][0x8d0] ;  /* 0x00023400ff147b82 */ /* 0x000ea20000000a00 */
[----:B------:R-:W-:Y:S02]  /*0f20*/  IMAD.MOV.U32 R4, RZ, RZ, R16 ;  /* 0x000000ffff047224 */ /* 0x000fe400078e0010 */
[----:B------:R-:W-:-:S05]  /*0f30*/  IMAD.MOV.U32 R5, RZ, RZ, R17 ;  /* 0x000000ffff057224 */ /* 0x000fca00078e0011 */
[----:B------:R-:W3:Y:S08]  /*0f40*/  LDC R0, c[0x0][0x8d8] ;  /* 0x00023600ff007b82 */ /* 0x000ef00000000800 */
[----:B------:R-:W4:Y:S01]  /*0f50*/  LDC.64 R24, c[0x0][0x8c8] ;  /* 0x00023200ff187b82 */ /* 0x000f220000000a00 */
[----:B--2---:R-:W-:-:S04]  /*0f60*/  ISETP.NE.U32.AND P0, PT, R20, RZ, PT ;  /* 0x000000ff1400720c */ /* 0x004fc80003f05070 */
[----:B------:R-:W-:-:S13]  /*0f70*/  ISETP.NE.AND.EX P0, PT, R21, RZ, PT, P0 ;  /* 0x000000ff1500720c */ /* 0x000fda0003f05300 */
[----:B---34-:R-:W-:Y:S05]  /*0f80*/  @!P0 BRA `(.L_x_15) ;  /* 0x0000000000288947 */ /* 0x018fea0003800000 */
[----:B------:R-:W2:Y:S02]  /*0f90*/  LDC R3, c[0x0][0x8dc] ;  /* 0x00023700ff037b82 */ /* 0x000ea40000000800 */
[----:B--2---:R-:W-:-:S05]  /*0fa0*/  IADD3 R3, P0, R16, R3, RZ ;  /* 0x0000000310037210 */ /* 0x004fca0007f1e0ff */
[----:B------:R-:W-:-:S04]  /*0fb0*/  IMAD.X R15, RZ, RZ, R17, P0 ;  /* 0x000000ffff0f7224 */ /* 0x000fc800000e0611 */
[----:B------:R-:W-:-:S04]  /*0fc0*/  IMAD.WIDE.U32 R4, R15, R20, RZ ;  /* 0x000000140f047225 */ /* 0x000fc800078e00ff */
[----:B------:R-:W-:-:S04]  /*0fd0*/  IMAD.WIDE.U32 R10, P0, R3, R21, R4 ;  /* 0x00000015030a7225 */ /* 0x000fc80007800004 */
[----:B------:R-:W-:-:S04]  /*0fe0*/  IMAD.WIDE.U32 R4, R3, R20, RZ ;  /* 0x0000001403047225 */ /* 0x000fc800078e00ff */
[----:B------:R-:W-:Y:S01]  /*0ff0*/  IMAD.X R13, RZ, RZ, RZ, P0 ;  /* 0x000000ffff0d7224 */ /* 0x000fe200000e06ff */
[----:B------:R-:W-:Y:S01]  /*1000*/  IADD3 RZ, P0, R5, R10, RZ ;  /* 0x0000000a05ff7210 */ /* 0x000fe20007f1e0ff */
[----:B------:R-:W-:-:S04]  /*1010*/  IMAD.MOV.U32 R12, RZ, RZ, R11 ;  /* 0x000000ffff0c7224 */ /* 0x000fc800078e000b */
[----:B------:R-:W-:-:S08]  /*1020*/  IMAD.WIDE.U32.X R4, R15, R21, R12, P0 ;  /* 0x000000150f047225 */ /* 0x000fd000000e040c */
.L_x_15:
[----:B------:R-:W2:Y:S01]  /*1030*/  LDC.64 R14, c[0x0][0x8e8] ;  /* 0x00023a00ff0e7b82 */ /* 0x000ea20000000a00 */
[-CC-:B------:R-:W-:Y:S01]  /*1040*/  SHF.R.U64 R27, R4, R0.reuse, R5.reuse ;  /* 0x00000000041b7219 */ /* 0x180fe20000001205 */
[----:B------:R-:W-:Y:S01]  /*1050*/  ULDC UR4, c[0x0][0x900] ;  /* 0x0002400000047ab9 */ /* 0x000fe20000000800 */
[----:B------:R-:W-:Y:S01]  /*1060*/  SHF.R.U32.HI R0, RZ, R0, R5 ;  /* 0x00000000ff007219 */ /* 0x000fe20000011605 */
[----:B------:R-:W-:Y:S01]  /*1070*/  IMAD R23, R9, R23, R6 ;  /* 0x0000001709177224 */ /* 0x000fe200078e0206 */
[----:B------:R-:W-:-:S03]  /*1080*/  IADD3 R3, P0, RZ, -R27, RZ ;  /* 0x8000001bff037210 */ /* 0x000fc60007f1e0ff */
[----:B------:R-:W3:Y:S02]  /*1090*/  LDC R10, c[0x0][0x8c0] ;  /* 0x00023000ff0a7b82 */ /* 0x000ee40000000800 */
[----:B------:R-:W-:-:S04]  /*10a0*/  IMAD.X R5, RZ, RZ, ~R0, P0 ;  /* 0x000000ffff057224 */ /* 0x000fc800000e0e00 */
[-C--:B------:R-:W-:Y:S02]  /*10b0*/  IMAD R0, R5, R24.reuse, RZ ;  /* 0x0000001805007224 */ /* 0x080fe400078e02ff */
[----:B------:R-:W4:Y:S01]  /*10c0*/  LDC R7, c[0x0][0x8b0] ;  /* 0x00022c00ff077b82 */ /* 0x000f220000000800 */
[----:B------:R-:W-:-:S04]  /*10d0*/  IMAD.WIDE.U32 R4, R3, R24, R16 ;  /* 0x0000001803047225 */ /* 0x000fc800078e0010 */
[----:B------:R-:W-:-:S03]  /*10e0*/  IMAD R3, R3, R25, R0 ;  /* 0x0000001903037224 */ /* 0x000fc600078e0200 */
[----:B------:R-:W1:Y:S01]  /*10f0*/  LDC R99, c[0x0][0x8a8] ;  /* 0x00022a00ff637b82 */ /* 0x000e620000000800 */
[----:B--2---:R-:W-:Y:S01]  /*1100*/  ISETP.NE.U32.AND P0, PT, R14, RZ, PT ;  /* 0x000000ff0e00720c */ /* 0x004fe20003f05070 */
[----:B------:R-:W-:-:S03]  /*1110*/  IMAD.IADD R3, R5, 0x1, R3 ;  /* 0x0000000105037824 */ /* 0x000fc600078e0203 */
[----:B------:R-:W-:-:S03]  /*1120*/  ISETP.NE.AND.EX P0, PT, R15, RZ, PT, P0 ;  /* 0x000000ff0f00720c */ /* 0x000fc60003f05300 */
[----:B------:R-:W2:Y:S01]  /*1130*/  LDC R12, c[0x0][0x8f0] ;  /* 0x00023c00ff0c7b82 */ /* 0x000ea20000000800 */
[-CC-:B---3--:R-:W-:Y:S02]  /*1140*/  SHF.R.U64 R13, R4, R10.reuse, R3.reuse ;  /* 0x0000000a040d7219 */ /* 0x188fe40000001203 */
[----:B------:R-:W-:-:S05]  /*1150*/  SHF.R.U32.HI R0, RZ, R10, R3 ;  /* 0x0000000aff007219 */ /* 0x000fca0000011603 */
[----:B------:R-:W3:Y:S01]  /*1160*/  LDC R20, c[0x0][0x8e0] ;  /* 0x00023800ff147b82 */ /* 0x000ee20000000800 */
[-CC-:B----4-:R-:W-:Y:S02]  /*1170*/  SHF.R.U64 R24, R13, R7.reuse, R0.reuse ;  /* 0x000000070d187219 */ /* 0x190fe40000001200 */
[----:B------:R-:W-:Y:S02]  /*1180*/  SHF.R.U32.HI R3, RZ, R7, R0 ;  /* 0x00000007ff037219 */ /* 0x000fe40000011600 */
[----:B------:R-:W-:Y:S02]  /*1190*/  MOV R0, 0xffffffff ;  /* 0xffffffff00007802 */ /* 0x000fe40000000f00 */
[--C-:B------:R-:W-:Y:S01]  /*11a0*/  SHF.R.U64 R26, R24, UR4, R3.reuse ;  /* 0x00000004181a7c19 */ /* 0x100fe20008001203 */
[----:B------:R-:W4:Y:S01]  /*11b0*/  LDC R21, c[0x0][0x8b8] ;  /* 0x00022e00ff157b82 */ /* 0x000f220000000800 */
[----:B------:R-:W-:Y:S02]  /*11c0*/  SHF.L.U32 R0, R0, UR4, RZ ;  /* 0x0000000400007c19 */ /* 0x000fe400080006ff */
[----:B------:R-:W-:Y:S01]  /*11d0*/  SHF.R.U32.HI R5, RZ, UR4, R3 ;  /* 0x00000004ff057c19 */ /* 0x000fe20008011603 */
[----:B------:R-:W-:Y:S01]  /*11e0*/  IMAD.MOV.U32 R4, RZ, RZ, R26 ;  /* 0x000000ffff047224 */ /* 0x000fe200078e001a */
[----:B------:R-:W-:Y:S01]  /*11f0*/  LOP3.LUT R0, RZ, R0, RZ, 0x33, !PT ;  /* 0x00000000ff007212 */ /* 0x000fe200078e33ff */
[----:B-1----:R-:W-:Y:S06]  /*1200*/  @!P0 BRA `(.L_x_16) ;  /* 0x0000000000288947 */ /* 0x002fec0003800000 */
[----:B------:R-:W1:Y:S02]  /*1210*/  LDC R3, c[0x0][0x8f4] ;  /* 0x00023d00ff037b82 */ /* 0x000e640000000800 */
[----:B-1----:R-:W-:-:S05]  /*1220*/  IADD3 R3, P0, R26, R3, RZ ;  /* 0x000000031a037210 */ /* 0x002fca0007f1e0ff */
        /* <DEDUP_REMOVED lines=8> */
.L_x_16:
[----:B--2---:R-:W-:Y:S01]  /*12b0*/  SHF.R.U64 R3, R4, R12, R5 ;  /* 0x0000000c04037219 */ /* 0x004fe20000001205 */
[----:B------:R-:W-:Y:S01]  /*12c0*/  USHF.L.U32 UR4, UR37, UR4, URZ ;  /* 0x0000000425047299 */ /* 0x000fe2000800063f */
[----:B------:R-:W-:Y:S01]  /*12d0*/  LOP3.LUT R0, R24, R0, RZ, 0xc0, !PT ;  /* 0x0000000018007212 */ /* 0x000fe200078ec0ff */
[----:B------:R-:W-:Y:S01]  /*12e0*/  VIADD R4, R99, 0xffffffff ;  /* 0xffffffff63047836 */ /* 0x000fe20000000000 */
[----:B------:R-:W-:Y:S01]  /*12f0*/  SEL R8, R8, R23, !P1 ;  /* 0x0000001708087207 */ /* 0x000fe20004800000 */
[----:B------:R-:W-:Y:S01]  /*1300*/  IMAD.MOV R5, RZ, RZ, -R3 ;  /* 0x000000ffff057224 */ /* 0x000fe200078e0a03 */
[----:B------:R-:W-:Y:S01]  /*1310*/  R2UR UR47, R27 ;  /* 0x000000001b2f72ca */ /* 0x000fe200000e0000 */
[----:B------:R-:W-:Y:S01]  /*1320*/  IMAD R3, R3, UR4, R0 ;  /* 0x0000000403037c24 */ /* 0x000fe2000f8e0200 */
[----:B------:R-:W-:Y:S01]  /*1330*/  LOP3.LUT R4, R13, R4, RZ, 0xc0, !PT ;  /* 0x000000040d047212 */ /* 0x000fe200078ec0ff */
[----:B---3--:R-:W-:Y:S02]  /*1340*/  IMAD R0, R5, R20, R26 ;  /* 0x0000001405007224 */ /* 0x008fe400078e021a */
[----:B----4-:R-:W-:-:S02]  /*1350*/  IMAD R8, R3, R21, R8 ;  /* 0x0000001503087224 */ /* 0x010fc400078e0208 */
[----:B------:R-:W-:Y:S02]  /*1360*/  IMAD R99, R0, R99, R4 ;  /* 0x0000006300637224 */ /* 0x000fe400078e0204 */
[----:B------:R-:W-:-:S03]  /*1370*/  IMAD.MOV.U32 R0, RZ, RZ, 0x1 ;  /* 0x00000001ff007424 */ /* 0x000fc600078e00ff */
[----:B------:R-:W-:Y:S02]  /*1380*/  SEL R97, R99, R8, !P1 ;  /* 0x0000000863617207 */ /* 0x000fe40004800000 */
[----:B------:R-:W-:-:S07]  /*1390*/  SEL R99, R8, R99, !P1 ;  /* 0x0000006308637207 */ /* 0x000fce0004800000 */
.L_x_14:
[----:B------:R-:W-:-:S08]  /*13a0*/  NOP ;  /* 0x0000000000007918 */ /* 0x000fd00000000000 */
[----:B------:R-:W2:Y:S02]  /*13b0*/  USETMAXREG.TRY_ALLOC.CTAPOOL UP0, 0xe8 ;  /* 0x000000e8000079c8 */ /* 0x000ea40008000600 */
[----:B--2---:R-:W-:-:S13]  /*13c0*/  PLOP3.LUT P0, PT, PT, PT, UP0, 0x80, 0x0 ;  /* 0x000000000000781c */ /* 0x004fda0003f0f008 */
[----:B------:R-:W-:Y:S05]  /*13d0*/  @!P0 BRA `(.L_x_14) ;  /* 0xfffffffc00f08947 */ /* 0x000fea000383ffff */
[----:B------:R-:W-:Y:S02]  /*13e0*/  ULDC.64 UR4, c[0x0][0x590] ;  /* 0x0001640000047ab9 */ /* 0x000fe40000000a00 */
[----:B------:R-:W-:Y:S02]  /*13f0*/  IMAD.U32 R105, RZ, RZ, UR4 ;  /* 0x00000004ff697e24 */ /* 0x000fe4000f8e00ff */
[----:B------:R-:W-:-:S03]  /*1400*/  IMAD.U32 R107, RZ, RZ, UR5 ;  /* 0x00000005ff6b7e24 */ /* 0x000fc6000f8e00ff */
[----:B------:R-:W-:-:S04]  /*1410*/  ISETP.NE.U32.AND P0, PT, R105, RZ, PT ;  /* 0x000000ff6900720c */ /* 0x000fc80003f05070 */
[----:B------:R-:W-:-:S13]  /*1420*/  ISETP.NE.AND.EX P0, PT, R107, RZ, PT, P0 ;  /* 0x000000ff6b00720c */ /* 0x000fda0003f05300 */
[----:B------:R-:W-:Y:S05]  /*1430*/  @P0 BRA `(.L_x_17) ;  /* 0x00000000002c0947 */ /* 0x000fea0003800000 */
[----:B------:R-:W-:Y:S02]  /*1440*/  ULDC.64 UR4, c[0x0][0x588] ;  /* 0x0001620000047ab9 */ /* 0x000fe40000000a00 */
[----:B------:R-:W-:-:S04]  /*1450*/  ISETP.NE.U32.AND P0, PT, RZ, UR4, PT ;  /* 0x00000004ff007c0c */ /* 0x000fc8000bf05070 */
[----:B------:R-:W-:-:S13]  /*1460*/  ISETP.NE.AND.EX P0, PT, RZ, UR5, PT, P0 ;  /* 0x00000005ff007c0c */ /* 0x000fda000bf05300 */
[----:B------:R-:W-:Y:S05]  /*1470*/  @!P0 BRA `(.L_x_18) ;  /* 0x0000000000108947 */ /* 0x000fea0003800000 */
[----:B------:R-:W2:Y:S02]  /*1480*/  LDC.64 R92, c[0x0][0x588] ;  /* 0x00016200ff5c7b82 */ /* 0x000ea40000000a00 */
[----:B--2---:R2:W5:Y:S01]  /*1490*/  LDG.E R92, desc[UR42][R92.64] ;  /* 0x0000002a5c5c7981 */ /* 0x004562000c1e1900 */
[----:B------:R-:W-:Y:S01]  /*14a0*/  IMAD.MOV.U32 R90, RZ, RZ, 0x1 ;  /* 0x00000001ff5a7424 */ /* 0x000fe200078e00ff */
[----:B------:R-:W-:Y:S06]  /*14b0*/  BRA `(.L_x_17) ;  /* 0x00000000000c7947 */ /* 0x000fec0003800000 */
.L_x_18:
[----:B------:R-:W-:Y:S01]  /*14c0*/  ULDC UR4, c[0x0][0x580] ;  /* 0x0001600000047ab9 */ /* 0x000fe20000000800 */
[----:B------:R-:W-:Y:S02]  /*14d0*/  IMAD.MOV.U32 R90, RZ, RZ, 0x1 ;  /* 0x00000001ff5a7424 */ /* 0x000fe400078e00ff */
[----:B------:R-:W-:-:S07]  /*14e0*/  IMAD.U32 R92, RZ, RZ, UR4 ;  /* 0x00000004ff5c7e24 */ /* 0x000fce000f8e00ff */
.L_x_17:
[----:B------:R-:W-:Y:S02]  /*14f0*/  ULDC.64 UR4, c[0x0][0x5b0] ;  /* 0x00016c0000047ab9 */ /* 0x000fe40000000a00 */
[----:B------:R-:W-:-:S04]  /*1500*/  ISETP.NE.U32.AND P0, PT, RZ, UR4, PT ;  /* 0x00000004ff007c0c */ /* 0x000fc8000bf05070 */
[----:B------:R-:W-:-:S13]  /*1510*/  ISETP.NE.AND.EX P0, PT, RZ, UR5, PT, P0 ;  /* 0x00000005ff007c0c */ /* 0x000fda000bf05300 */
[----:B------:R-:W-:Y:S05]  /*1520*/  @P0 BRA `(.L_x_19) ;  /* 0x0000000000240947 */ /* 0x000fea0003800000 */
[----:B------:R-:W-:Y:S02]  /*1530*/  ULDC.64 UR4, c[0x0][0x5a8] ;  /* 0x00016a0000047ab9 */ /* 0x000fe40000000a00 */
[----:B------:R-:W-:-:S04]  /*1540*/  ISETP.NE.U32.AND P0, PT, RZ, UR4, PT ;  /* 0x00000004ff007c0c */ /* 0x000fc8000bf05070 */
[----:B------:R-:W-:-:S13]  /*1550*/  ISETP.NE.AND.EX P0, PT, RZ, UR5, PT, P0 ;  /* 0x00000005ff007c0c */ /* 0x000fda000bf05300 */
[----:B------:R-:W-:Y:S05]  /*1560*/  @!P0 BRA `(.L_x_20) ;  /* 0x00000000000c8947 */ /* 0x000fea0003800000 */
[----:B------:R-:W2:Y:S02]  /*1570*/  LDC.64 R4, c[0x0][0x5a8] ;  /* 0x00016a00ff047b82 */ /* 0x000ea40000000a00 */
[----:B--2---:R3:W5:Y:S01]  /*1580*/  LDG.E R93, desc[UR42][R4.64] ;  /* 0x0000002a045d7981 */ /* 0x004762000c1e1900 */
[----:B------:R-:W-:Y:S05]  /*1590*/  BRA `(.L_x_19) ;  /* 0x0000000000087947 */ /* 0x000fea0003800000 */
.L_x_20:
[----:B------:R-:W-:Y:S02]  /*15a0*/  ULDC UR4, c[0x0][0x5a0] ;  /* 0x0001680000047ab9 */ /* 0x000fe40000000800 */
[----:B--2---:R-:W-:-:S07]  /*15b0*/  IMAD.U32 R93, RZ, RZ, UR4 ;  /* 0x00000004ff5d7e24 */ /* 0x004fce000f8e00ff */
.L_x_19:
[----:B------:R-:W-:Y:S01]  /*15c0*/  LOP3.LUT P1, RZ, R0, 0xff, RZ, 0xc0, !PT ;  /* 0x000000ff00ff7812 */ /* 0x000fe2000782c0ff */
[----:B------:R-:W-:Y:S01]  /*15d0*/  UMOV UR39, URZ ;  /* 0x0000003f00277c82 */ /* 0x000fe20008000000 */
[----:B------:R-:W-:-:S11]  /*15e0*/  PLOP3.LUT P0, PT, PT, PT, PT, 0x80, 0x0 ;  /* 0x000000000000781c */ /* 0x000fd60003f0f070 */
[----:B------:R-:W-:Y:S05]  /*15f0*/  @!P1 BRA `(.L_x_21) ;  /* 0x0000004000309947 */ /* 0x000fea0003800000 */
[----:B------:R-:W-:Y:S01]  /*1600*/  ULDC UR4, c[0x0][0x28c] ;  /* 0x0000a30000047ab9 */ /* 0x000fe20000000800 */
[----:B------:R-:W-:Y:S01]  /*1610*/  LOP3.LUT R101, R22, 0x1, RZ, 0xfc, !PT ;  /* 0x0000000116657812 */ /* 0x000fe200078efcff */
[----:B------:R-:W-:Y:S01]  /*1620*/  UIADD3 UR4, UR4, 0x3f, URZ ;  /* 0x0000003f04047890 */ /* 0x000fe2000fffe03f */
[----:B------:R-:W-:Y:S01]  /*1630*/  LOP3.LUT R103, R19, 0x1, RZ, 0xfc, !PT ;  /* 0x0000000113677812 */ /* 0x000fe200078efcff */
[----:B------:R-:W-:Y:S01]  /*1640*/  IMAD.MOV.U32 R91, RZ, RZ, 0x1 ;  /* 0x00000001ff5b7424 */ /* 0x000fe200078e00ff */
[C---:B------:R-:W-:Y:S01]  /*1650*/  PRMT R94, R90.reuse, 0x7610, R94 ;  /* 0x000076105a5e7816 */ /* 0x040fe2000000005e */
[----:B------:R-:W-:Y:S01]  /*1660*/  USHF.R.S32.HI UR5, URZ, 0x1f, UR4 ;  /* 0x0000001f3f057899 */ /* 0x000fe20008011404 */
[----:B-----5:R-:W-:Y:S01]  /*1670*/  IMAD.MOV.U32 R95, RZ, RZ, R92 ;  /* 0x000000ffff5f7224 */ /* 0x020fe200078e005c */
[----:B------:R-:W-:Y:S01]  /*1680*/  PRMT R96, R90, 0x7610, R96 ;  /* 0x000076105a607816 */ /* 0x000fe20000000060 */
[----:B------:R-:W-:Y:S01]  /*1690*/  ULDC.64 UR54, c[0x0][0x198] ;  /* 0x0000660000367ab9 */ /* 0x000fe20000000a00 */
[----:B------:R-:W-:Y:S01]  /*16a0*/  ULEA.HI UR5, UR5, UR4, URZ, 0x6 ;  /* 0x0000000405057291 */ /* 0x000fe2000f8f303f */
[----:B------:R-:W-:Y:S01]  /*16b0*/  MOV R98, R92 ;  /* 0x0000005c00627202 */ /* 0x000fe20000000f00 */
[----:B------:R-:W-:Y:S01]  /*16c0*/  UMOV UR48, URZ ;  /* 0x0000003f00307c82 */ /* 0x000fe20008000000 */
[----:B------:R-:W-:Y:S01]  /*16d0*/  UMOV UR49, URZ ;  /* 0x0000003f00317c82 */ /* 0x000fe20008000000 */
[----:B------:R-:W-:Y:S01]  /*16e0*/  USHF.R.S32.HI UR51, URZ, 0x6, UR5 ;  /* 0x000000063f337899 */ /* 0x000fe20008011405 */
[----:B------:R-:W-:Y:S01]  /*16f0*/  UMOV UR50, URZ ;  /* 0x0000003f00327c82 */ /* 0x000fe20008000000 */
[----:B------:R-:W-:-:S10]  /*1700*/  UMOV UR39, URZ ;  /* 0x0000003f00277c82 */ /* 0x000fd40008000000 */
.L_x_95:
[----:B------:R-:W-:Y:S01]  /*1710*/  LOP3.LUT R0, R18, 0x80, RZ, 0xc0, !PT ;  /* 0x0000008012007812 */ /* 0x000fe200078ec0ff */
[----:B------:R-:W4:Y:S01]  /*1720*/  S2UR UR52, SR_CgaCtaId ;  /* 0x00000000003479c3 */ /* 0x000f220000008800 */
[----:B------:R-:W-:Y:S02]  /*1730*/  UMOV UR53, 0x400 ;  /* 0x0000040000357882 */ /* 0x000fe40000000000 */
[----:B------:R-:W-:-:S06]  /*1740*/  SHF.R.U32.HI R0, RZ, 0x7, R0 ;  /* 0x00000007ff007819 */ /* 0x000fcc0000011600 */
[----:B------:R-:W5:Y:S01]  /*1750*/  SHFL.IDX PT, R0, R0, RZ, 0x1f ;  /* 0x00001fff00007589 */ /* 0x000f6200000e0000 */
[----:B----4-:R-:W-:Y:S01]  /*1760*/  ULEA UR53, UR52, UR53, 0x18 ;  /* 0x0000003534357291 */ /* 0x010fe2000f8ec03f */
[----:B-----5:R-:W-:-:S13]  /*1770*/  R2UR UR4, R0 ;  /* 0x00000000000472ca */ /* 0x020fda00000e0000 */
[----:B------:R-:W-:-:S04]  /*1780*/  ULEA.HI UR5, UR4, UR4, URZ, 0x1 ;  /* 0x0000000404057291 */ /* 0x000fc8000f8f083f */
[----:B------:R-:W-:-:S04]  /*1790*/  ULOP3.LUT UR5, UR5, 0x7fffe, URZ, 0xc0, !UPT ;  /* 0x0007fffe05057892 */ /* 0x000fc8000f8ec03f */
[----:B------:R-:W-:-:S03]  /*17a0*/  UIADD3 UR5, UR4, -UR5, URZ ;  /* 0x8000000504057290 */ /* 0x000fc6000fffe03f */
[----:B------:R-:W-:Y:S01]  /*17b0*/  ULDC UR4, c[0x0][0x28c] ;  /* 0x0000a30000047ab9 */ /* 0x000fe20000000800 */
[----:B------:R-:W-:Y:S01]  /*17c0*/  ULEA UR5, UR5, UR53, 0xd ;  /* 0x0000003505057291 */ /* 0x000fe2000f8e683f */
[----:B------:R-:W-:-:S03]  /*17d0*/  ISETP.LT.AND P0, PT, RZ, UR4, PT ;  /* 0x00000004ff007c0c */ /* 0x000fc6000bf01270 */
[----:B------:R-:W-:-:S04]  /*17e0*/  UIADD3 UR5, UR5, 0x8400, URZ ;  /* 0x0000840005057890 */ /* 0x000fc8000fffe03f */
[----:B------:R-:W-:-:S04]  /*17f0*/  USHF.R.U32.HI UR5, URZ, 0x4, UR5 ;  /* 0x000000043f057899 */ /* 0x000fc80008011605 */
[----:B------:R-:W-:Y:S02]  /*1800*/  ULOP3.LUT UR44, UR5, 0x3fff, URZ, 0xc0, !UPT ;  /* 0x00003fff052c7892 */ /* 0x000fe4000f8ec03f */
[----:B------:R-:W-:Y:S10]  /*1810*/  @P0 BRA `(.L_x_22) ;  /* 0x0000000000400947 */ /* 0x000ff40003800000 */
[----:B------:R-:W-:Y:S01]  /*1820*/  MOV R0, 0x0 ;  /* 0x0000000000007802 */ /* 0x000fe20000000f00 */
[----:B------:R-:W-:Y:S01]  /*1830*/  ULDC.64 UR4, c[0x4][0x70] ;  /* 0x01001c0000047ab9 */ /* 0x000fe20000000a00 */
[----:B------:R-:W-:Y:S01]  /*1840*/  ULDC.64 UR6, c[0x4][0x8] ;  /* 0x0100020000067ab9 */ /* 0x000fe20000000a00 */
[----:B---3--:R-:W-:Y:S01]  /*1850*/  IMAD.U32 R4, RZ, RZ, UR4 ;  /* 0x00000004ff047e24 */ /* 0x008fe2000f8e00ff */
[----:B------:R3:W4:Y:S01]  /*1860*/  LDC.64 R14, c[0x4][R0] ;  /* 0x01000000000e7b82 */ /* 0x0007220000000a00 */
[----:B------:R-:W-:Y:S01]  /*1870*/  IMAD.U32 R5, RZ, RZ, UR5 ;  /* 0x00000005ff057e24 */ /* 0x000fe2000f8e00ff */
[----:B------:R-:W-:Y:S01]  /*1880*/  ULDC.64 UR4, c[0x4][0x78] ;  /* 0x01001e0000047ab9 */ /* 0x000fe20000000a00 */
[----:B------:R-:W-:Y:S02]  /*1890*/  IMAD.U32 R10, RZ, RZ, UR6 ;  /* 0x00000006ff0a7e24 */ /* 0x000fe4000f8e00ff */
[----:B------:R-:W-:Y:S02]  /*18a0*/  IMAD.U32 R6, RZ, RZ, UR4 ;  /* 0x00000004ff067e24 */ /* 0x000fe4000f8e00ff */
[----:B------:R-:W-:-:S02]  /*18b0*/  IMAD.U32 R7, RZ, RZ, UR5 ;  /* 0x00000005ff077e24 */ /* 0x000fc4000f8e00ff */
[----:B------:R-:W-:Y:S02]  /*18c0*/  IMAD.U32 R11, RZ, RZ, UR7 ;  /* 0x00000007ff0b7e24 */ /* 0x000fe4000f8e00ff */
[----:B------:R-:W-:Y:S02]  /*18d0*/  IMAD.MOV.U32 R8, RZ, RZ, 0x1e1 ;  /* 0x000001e1ff087424 */ /* 0x000fe400078e00ff */
[----:B------:R-:W-:Y:S02]  /*18e0*/  IMAD.MOV.U32 R12, RZ, RZ, 0x1 ;  /* 0x00000001ff0c7424 */ /* 0x000fe400078e00ff */
[----:B---3--:R-:W-:-:S07]  /*18f0*/  IMAD.MOV.U32 R13, RZ, RZ, RZ ;  /* 0x000000ffff0d7224 */ /* 0x008fce00078e00ff */
[----:B------:R-:W-:-:S07]  /*1900*/  LEPC R20, `(.L_x_22) ;  /* 0x000000001014794e */ /* 0x000fce0000000000 */
[----:B-12-4-:R-:W-:Y:S05]  /*1910*/  CALL.ABS.NOINC R14 ;  /* 0x000000000e007343 */ /* 0x016fea0003c00000 */
.L_x_22:
[----:B------:R-:W-:-:S13]  /*1920*/  ISETP.NE.AND P0, PT, R101, 0x3, PT ;  /* 0x000000036500780c */ /* 0x000fda0003f05270 */
[----:B------:R-:W-:Y:S05]  /*1930*/  @!P0 BRA `(.L_x_23) ;  /* 0x0000000000048947 */ /* 0x000fea0003800000 */
[----:B-1----:R-:W-:Y:S01]  /*1940*/  BPT.TRAP 0x1 ;  /* 0x000000040000795c */ /* 0x002fe20000300000 */
.L_x_23:
[----:B------:R-:W-:Y:S02]  /*1950*/  IMAD.U32 R3, RZ, RZ, UR50 ;  /* 0x00000032ff037e24 */ /* 0x000fe4000f8e00ff */
[----:B------:R-:W-:-:S03]  /*1960*/  IMAD.U32 R0, RZ, RZ, UR49 ;  /* 0x00000031ff007e24 */ /* 0x000fc6000f8e00ff */
[----:B------:R-:W-:Y:S02]  /*1970*/  LEA R3, R3, UR53, 0x3 ;  /* 0x0000003503037c11 */ /* 0x000fe4000f8e18ff */
[----:B------:R-:W-:-:S04]  /*1980*/  SHF.L.U32 R0, R0, 0x1f, RZ ;  /* 0x0000001f00007819 */ /* 0x000fc800000006ff */
[----:B------:R4:W1:Y:S01]  /*1990*/  SYNCS.PHASECHK.TRANS64.TRYWAIT P1, [R3+URZ], R0 ;  /* 0x00000000030075a7 */ /* 0x000862000802017f */
[----:B------:R-:W-:Y:S05]  /*19a0*/  @!P0 BRA `(.L_x_24) ;  /* 0x0000000000048947 */ /* 0x000fea0003800000 */
[----:B-1----:R-:W-:Y:S01]  /*19b0*/  BPT.TRAP 0x1 ;  /* 0x000000040000795c */ /* 0x002fe20000300000 */
.L_x_24:
[----:B-1----:R-:W-:Y:S05]  /*19c0*/  @P1 BRA `(.L_x_25) ;  /* 0x0000000000081947 */ /* 0x002fea0003800000 */
[----:B------:R-:W1:Y:S02]  /*19d0*/  SYNCS.PHASECHK.TRANS64.TRYWAIT P1, [R3+URZ], R0 ;  /* 0x00000000030075a7 */ /* 0x000e64000802017f */
[----:B-1----:R-:W-:Y:S05]  /*19e0*/  @!P1 BRA `(.L_x_26) ;  /* 0x0000006400c49947 */ /* 0x002fea0003800000 */
.L_x_25:
[----:B------:R-:W-:-:S04]  /*19f0*/  UISETP.LT.AND UP0, UPT, UR51, 0x1, UPT ;  /* 0x000000013300788c */ /* 0x000fc8000bf01270 */
[----:B------:R-:W-:-:S06]  /*1a00*/  USEL UR4, UR51, 0x1, UP0 ;  /* 0x0000000133047887 */ /* 0x000fcc0008000000 */
[----:B----4-:R-:W-:Y:S01]  /*1a10*/  IMAD.U32 R0, RZ, RZ, UR4 ;  /* 0x00000004ff007e24 */ /* 0x010fe2000f8e00ff */
[----:B------:R-:W-:Y:S05]  /*1a20*/  WARPSYNC.ALL ;  /* 0x0000000000007948 */ /* 0x000fea0003800000 */
[----:B------:R-:W-:-:S04]  /*1a30*/  IADD3 R0, -R0, UR51, RZ ;  /* 0x0000003300007c10 */ /* 0x000fc8000fffe1ff */
[----:B------:R-:W-:Y:S01]  /*1a40*/  ISETP.GE.AND P1, PT, R0, 0x1, PT ;  /* 0x000000010000780c */ /* 0x000fe20003f26270 */
[----:B------:R-:W-:Y:S01]  /*1a50*/  UIADD3 UR4, UR53, 0x28400, URZ ;  /* 0x0002840035047890 */ /* 0x000fe2000fffe03f */
[----:B------:R-:W-:Y:S01]  /*1a60*/  WARPGROUP.ARRIVE ;  /* 0x00000000000079c5 */ /* 0x000fe20000000000 */
[----:B------:R-:W-:Y:S02]  /*1a70*/  ULOP3.LUT UR8, UR44, 0x10000, URZ, 0xfc, !UPT ;  /* 0x000100002c087892 */ /* 0x000fe4000f8efc3f */
[----:B------:R-:W-:Y:S02]  /*1a80*/  USHF.R.U32.HI UR4, URZ, 0x4, UR4 ;  /* 0x000000043f047899 */ /* 0x000fe40008011604 */
[----:B------:R-:W-:Y:S02]  /*1a90*/  ULEA UR11, UR50, UR8, 0xb ;  /* 0x00000008320b7291 */ /* 0x000fe4000f8e583f */
[----:B------:R-:W-:Y:S01]  /*1aa0*/  ULOP3.LUT UR4, UR4, 0x3fff, URZ, 0xc0, !UPT ;  /* 0x00003fff04047892 */ /* 0x000fe2000f8ec03f */
[----:B------:R-:W-:Y:S01]  /*1ab0*/  UMOV UR5, 0x40000040 ;  /* 0x4000004000057882 */ /* 0x000fe20000000000 */
[----:B------:R-:W-:-:S02]  /*1ac0*/  UMOV UR7, 0x40000040 ;  /* 0x4000004000077882 */ /* 0x000fc40000000000 */
[----:B------:R-:W-:Y:S02]  /*1ad0*/  ULOP3.LUT UR9, UR4, 0x10000, URZ, 0xfc, !UPT ;  /* 0x0001000004097892 */ /* 0x000fe4000f8efc3f */
[----:B------:R-:W-:Y:S02]  /*1ae0*/  UIADD3 UR12, UR11, 0x400, URZ ;  /* 0x000004000b0c7890 */ /* 0x000fe4000fffe03f */
[----:B------:R-:W-:Y:S01]  /*1af0*/  ULEA UR10, UR50, UR9, 0x9 ;  /* 0x00000009320a7291 */ /* 0x000fe2000f8e483f */
[----:B------:R-:W-:-:S06]  /*1b00*/  UMOV UR4, UR11 ;  /* 0x0000000b00047c82 */ /* 0x000fcc0008000000 */
[----:B------:R-:W-:Y:S02]  /*1b10*/  UMOV UR6, UR10 ;  /* 0x0000000a00067c82 */ /* 0x000fe40008000000 */
[----:B------:R-:W-:Y:S01]  /*1b20*/  HGMMA.64x64x16.F32 R56, gdesc[UR4], RZ, !UPT, gsb0 ;  /* 0x00e00000043879f0 */ /* 0x000fe2000c0008ff */
[----:B------:R-:W-:Y:S01]  /*1b30*/  UMOV UR4, UR12 ;  /* 0x0000000c00047c82 */ /* 0x000fe20008000000 */
[----:B------:R-:W-:Y:S01]  /*1b40*/  UMOV UR5, 0x40000040 ;  /* 0x4000004000057882 */ /* 0x000fe20000000000 */
[----:B------:R-:W-:Y:S01]  /*1b50*/  UIADD3 UR12, UR11, 0x402, URZ ;  /* 0x000004020b0c7890 */ /* 0x000fe2000fffe03f */
[----:B------:R-:W-:Y:S02]  /*1b60*/  WARPGROUP.DEPBAR.LE gsb0, 0x0 ;  /* 0x00008000000079c5 */ /* 0x000fe40000010000 */
[----:B------:R-:W-:-:S06]  /*1b70*/  WARPGROUP.ARRIVE ;  /* 0x00000000000079c5 */ /* 0x000fcc0000000000 */
[----:B------:R-:W-:Y:S01]  /*1b80*/  HGMMA.64x64x16.F32 R24, gdesc[UR4], RZ, !UPT, gsb0 ;  /* 0x00e00000041879f0 */ /* 0x000fe2000c0008ff */
[----:B------:R-:W-:Y:S02]  /*1b90*/  UIADD3 UR4, UR11, 0x2, URZ ;  /* 0x000000020b047890 */ /* 0x000fe4000fffe03f */
[----:B------:R-:W-:Y:S01]  /*1ba0*/  UIADD3 UR6, UR10, 0x2, URZ ;  /* 0x000000020a067890 */ /* 0x000fe2000fffe03f */
[----:B------:R-:W-:Y:S01]  /*1bb0*/  UMOV UR5, 0x40000040 ;  /* 0x4000004000057882 */ /* 0x000fe20000000000 */
[----:B------:R-:W-:Y:S01]  /*1bc0*/  UMOV UR7, 0x40000040 ;  /* 0x4000004000077882 */ /* 0x000fe20000000000 */
[----:B------:R-:W-:Y:S02]  /*1bd0*/  WARPGROUP.DEPBAR.LE gsb0, 0x0 ;  /* 0x00008000000079c5 */ /* 0x000fe40000010000 */
[----:B------:R-:W-:-:S06]  /*1be0*/  WARPGROUP.ARRIVE ;  /* 0x00000000000079c5 */ /* 0x000fcc0000000000 */
[----:B------:R-:W-:Y:S01]  /*1bf0*/  HGMMA.64x64x16.F32 R56, gdesc[UR4], R56, gsb0 ;  /* 0x00e00000043879f0 */ /* 0x000fe20008000838 */
[----:B------:R-:W-:Y:S01]  /*1c00*/  UMOV UR4, UR12 ;  /* 0x0000000c00047c82 */ /* 0x000fe20008000000 */
[----:B------:R-:W-:Y:S01]  /*1c10*/  UMOV UR5, 0x40000040 ;  /* 0x4000004000057882 */ /* 0x000fe20000000000 */
[----:B------:R-:W-:Y:S01]  /*1c20*/  UIADD3 UR12, UR11, 0x404, URZ ;  /* 0x000004040b0c7890 */ /* 0x000fe2000fffe03f */
[----:B------:R-:W-:Y:S02]  /*1c30*/  WARPGROUP.DEPBAR.LE gsb0, 0x0 ;  /* 0x00008000000079c5 */ /* 0x000fe40000010000 */
[----:B------:R-:W-:-:S06]  /*1c40*/  WARPGROUP.ARRIVE ;  /* 0x00000000000079c5 */ /* 0x000fcc0000000000 */
[----:B------:R-:W-:Y:S01]  /*1c50*/  HGMMA.64x64x16.F32 R24, gdesc[UR4], R24, gsb0 ;  /* 0x00e00000041879f0 */ /* 0x000fe20008000818 */
        /* <DEDUP_REMOVED lines=9> */
[----:B------:R-:W-:Y:S02]  /*1cf0*/  WARPGROUP.DEPBAR.LE gsb0, 0x0 ;  /* 0x00008000000079c5 */ /* 0x000fe40000010000 */
[----:B------:R-:W-:-:S06]  /*1d00*/  WARPGROUP.ARRIVE ;  /* 0x00000000000079c5 */ /* 0x000fcc0000000000 */
[----:B------:R-:W-:Y:S01]  /*1d10*/  HGMMA.64x64x16.F32 R24, gdesc[UR4], R24, gsb0 ;  /* 0x00e00000041879f0 */ /* 0x000fe20008000818 */
[----:B------:R-:W-:Y:S02]  /*1d20*/  UIADD3 UR4, UR11, 0x6, URZ ;  /* 0x000000060b047890 */ /* 0x000fe4000fffe03f */
[----:B------:R-:W-:Y:S01]  /*1d30*/  UIADD3 UR6, UR10, 0x6, URZ ;  /* 0x000000060a067890 */ /* 0x000fe2000fffe03f */
[----:B------:R-:W-:Y:S01]  /*1d40*/  UMOV UR5, 0x40000040 ;  /* 0x4000004000057882 */ /* 0x000fe20000000000 */
[----:B------:R-:W-:Y:S01]  /*1d50*/  UMOV UR7, 0x40000040 ;  /* 0x4000004000077882 */ /* 0x000fe20000000000 */
[----:B------:R-:W-:Y:S01]  /*1d60*/  UIADD3 UR11, UR11, 0x406, URZ ;  /* 0x000004060b0b7890 */ /* 0x000fe2000fffe03f */
[----:B------:R-:W-:Y:S02]  /*1d70*/  WARPGROUP.DEPBAR.LE gsb0, 0x0 ;  /* 0x00008000000079c5 */ /* 0x000fe40000010000 */
[----:B------:R-:W-:-:S06]  /*1d80*/  WARPGROUP.ARRIVE ;  /* 0x00000000000079c5 */ /* 0x000fcc0000000000 */
[----:B------:R-:W-:Y:S01]  /*1d90*/  HGMMA.64x64x16.F32 R56, gdesc[UR4], R56, gsb0 ;  /* 0x00e00000043879f0 */ /* 0x000fe20008000838 */
[----:B------:R-:W-:Y:S01]  /*1da0*/  UMOV UR4, UR11 ;  /* 0x0000000b00047c82 */ /* 0x000fe20008000000 */
[----:B------:R-:W-:Y:S01]  /*1db0*/  UMOV UR5, 0x40000040 ;  /* 0x4000004000057882 */ /* 0x000fe20000000000 */
[----:B------:R-:W-:Y:S02]  /*1dc0*/  WARPGROUP.DEPBAR.LE gsb0, 0x0 ;  /* 0x00008000000079c5 */ /* 0x000fe40000010000 */
[----:B------:R-:W-:-:S06]  /*1dd0*/  WARPGROUP.ARRIVE ;  /* 0x00000000000079c5 */ /* 0x000fcc0000000000 */
[----:B------:R-:W-:Y:S03]  /*1de0*/  HGMMA.64x64x16.F32 R24, gdesc[UR4], R24, gsb0 ;  /* 0x00e00000041879f0 */ /* 0x000fe60008000818 */
[----:B------:R-:W-:Y:S02]  /*1df0*/  WARPGROUP.DEPBAR.LE gsb0, 0x0 ;  /* 0x00008000000079c5 */ /* 0x000fe40000010000 */
[----:B------:R-:W-:Y:S05]  /*1e00*/  @!P1 BRA `(.L_x_27) ;  /* 0x0000000400709947 */ /* 0x000fea0003800000 */
[----:B------:R-:W-:Y:S02]  /*1e10*/  UIADD3 UR10, UR50, 0x1, URZ ;  /* 0x00000001320a7890 */ /* 0x000fe4000fffe03f */
[----:B------:R-:W-:Y:S02]  /*1e20*/  IMAD.U32 R3, RZ, RZ, UR50 ;  /* 0x00000032ff037e24 */ /* 0x000fe4000f8e00ff */
[----:B------:R-:W-:-:S04]  /*1e30*/  UISETP.NE.AND UP0, UPT, UR10, 0x4, UPT ;  /* 0x000000040a00788c */ /* 0x000fc8000bf05270 */
[----:B------:R-:W-:Y:S02]  /*1e40*/  USEL UR4, URZ, 0x1, UP0 ;  /* 0x000000013f047887 */ /* 0x000fe40008000000 */
[----:B------:R-:W-:Y:S02]  /*1e50*/  USEL UR10, UR10, URZ, UP0 ;  /* 0x0000003f0a0a7287 */ /* 0x000fe40008000000 */
[----:B------:R-:W-:-:S06]  /*1e60*/  ULOP3.LUT UR4, UR49, UR4, URZ, 0x3c, !UPT ;  /* 0x0000000431047292 */ /* 0x000fcc000f8e3c3f */
[----:B------:R-:W-:-:S07]  /*1e70*/  IMAD.U32 R6, RZ, RZ, UR4 ;  /* 0x00000004ff067e24 */ /* 0x000fce000f8e00ff */
.L_x_34:
[----:B------:R-:W-:Y:S05]  /*1e80*/  @!P0 BRA `(.L_x_28) ;  /* 0x0000000000048947 */ /* 0x000fea0003800000 */
[----:B------:R-:W-:Y:S01]  /*1e90*/  BPT.TRAP 0x1 ;  /* 0x000000040000795c */ /* 0x000fe20000300000 */
.L_x_28:
[----:B------:R-:W-:Y:S01]  /*1ea0*/  ULEA UR4, UR10, UR53, 0x3 ;  /* 0x000000350a047291 */ /* 0x000fe2000f8e183f */
[----:B---3--:R-:W-:-:S08]  /*1eb0*/  SHF.L.U32 R4, R6, 0x1f, RZ ;  /* 0x0000001f06047819 */ /* 0x008fd000000006ff */
[----:B------:R1:W3:Y:S01]  /*1ec0*/  SYNCS.PHASECHK.TRANS64.TRYWAIT P1, [UR4], R4 ;  /* 0x00000004ff0075a7 */ /* 0x0002e20008020144 */
[----:B------:R-:W-:Y:S05]  /*1ed0*/  @!P0 BRA `(.L_x_29) ;  /* 0x0000000000048947 */ /* 0x000fea0003800000 */
[----:B------:R-:W-:Y:S01]  /*1ee0*/  BPT.TRAP 0x1 ;  /* 0x000000040000795c */ /* 0x000fe20000300000 */
.L_x_29:
[----:B---3--:R-:W-:Y:S05]  /*1ef0*/  @P1 BRA `(.L_x_30) ;  /* 0x0000000000081947 */ /* 0x008fea0003800000 */
[----:B------:R-:W3:Y:S02]  /*1f00*/  SYNCS.PHASECHK.TRANS64.TRYWAIT P1, [UR4], R4 ;  /* 0x00000004ff0075a7 */ /* 0x000ee40008020144 */
[----:B---3--:R-:W-:Y:S05]  /*1f10*/  @!P1 BRA `(.L_x_31) ;  /* 0x00000060008c9947 */ /* 0x008fea0003800000 */
.L_x_30:
[----:B------:R-:W-:Y:S01]  /*1f20*/  ULEA UR11, UR10, UR9, 0x9 ;  /* 0x000000090a0b7291 */ /* 0x000fe2000f8e483f */
[----:B------:R-:W-:Y:S01]  /*1f30*/  WARPGROUP.ARRIVE ;  /* 0x00000000000079c5 */ /* 0x000fe20000000000 */
[----:B------:R-:W-:Y:S01]  /*1f40*/  ULEA UR12, UR10, UR8, 0xb ;  /* 0x000000080a0c7291 */ /* 0x000fe2000f8e583f */
[----:B------:R-:W-:Y:S01]  /*1f50*/  UMOV UR7, 0x40000040 ;  /* 0x4000004000077882 */ /* 0x000fe20000000000 */
[----:B------:R-:W-:Y:S02]  /*1f60*/  UMOV UR5, 0x40000040 ;  /* 0x4000004000057882 */ /* 0x000fe40000000000 */
[----:B------:R-:W-:Y:S01]  /*1f70*/  UIADD3 UR13, UR12, 0x400, URZ ;  /* 0x000004000c0d7890 */ /* 0x000fe2000fffe03f */
[----:B------:R-:W-:Y:S02]  /*1f80*/  UMOV UR6, UR11 ;  /* 0x0000000b00067c82 */ /* 0x000fe40008000000 */
[----:B------:R-:W-:Y:S02]  /*1f90*/  UMOV UR4, UR12 ;  /* 0x0000000c00047c82 */ /* 0x000fe40008000000 */
[----:B------:R-:W-:Y:S01]  /*1fa0*/  HGMMA.64x64x16.F32 R56, gdesc[UR4], R56, gsb0 ;  /* 0x00e00000043879f0 */ /* 0x000fe20008000838 */
[----:B------:R-:W-:Y:S01]  /*1fb0*/  UMOV UR5, 0x40000040 ;  /* 0x4000004000057882 */ /* 0x000fe20000000000 */
[----:B------:R-:W-:Y:S01]  /*1fc0*/  UMOV UR4, UR13 ;  /* 0x0000000d00047c82 */ /* 0x000fe20008000000 */
[----:B------:R-:W-:Y:S01]  /*1fd0*/  UIADD3 UR13, UR12, 0x402, URZ ;  /* 0x000004020c0d7890 */ /* 0x000fe2000fffe03f */
[----:B------:R-:W-:-:S02]  /*1fe0*/  WARPGROUP.DEPBAR.LE gsb0, 0x0 ;  /* 0x00008000000079c5 */ /* 0x000fc40000010000 */
        /* <DEDUP_REMOVED lines=42> */
[----:B------:R-:W-:Y:S01]  /*2290*/  BPT.TRAP 0x1 ;  /* 0x000000040000795c */ /* 0x000fe20000300000 */
.L_x_32:
[----:B------:R-:W-:-:S13]  /*22a0*/  ISETP.NE.AND P1, PT, R89, RZ, PT ;  /* 0x000000ff5900720c */ /* 0x000fda0003f25270 */
[----:B-1-3--:R-:W-:-:S05]  /*22b0*/  @P1 LEA R4, R3, UR53, 0x3 ;  /* 0x0000003503041c11 */ /* 0x00afca000f8e18ff */
[----:B------:R-:W-:-:S05]  /*22c0*/  @P1 VIADD R5, R4, 0x20 ;  /* 0x0000002004051836 */ /* 0x000fca0000000000 */
[----:B------:R-:W-:-:S04]  /*22d0*/  @P1 PRMT R5, R88, 0x654, R5 ;  /* 0x0000065458051816 */ /* 0x000fc80000000005 */
[----:B------:R1:W-:Y:S01]  /*22e0*/  @P1 SYNCS.ARRIVE.TRANS64.RED.A1T0 RZ, [R5+URZ], RZ ;  /* 0x000000ff05ff19a7 */ /* 0x0003e2000810043f */
[----:B------:R-:W-:-:S13]  /*22f0*/  ISETP.GT.U32.AND P1, PT, R22, 0x1, PT ;  /* 0x000000011600780c */ /* 0x000fda0003f24070 */
[----:B-1----:R-:W-:Y:S05]  /*2300*/  @P1 BRA `(.L_x_33) ;  /* 0x0000000000041947 */ /* 0x002fea0003800000 */
[----:B------:R-:W-:Y:S01]  /*2310*/  BPT.TRAP 0x1 ;  /* 0x000000040000795c */ /* 0x000fe20000300000 */
.L_x_33:
[----:B------:R-:W-:Y:S01]  /*2320*/  UIADD3 UR10, UR10, 0x1, URZ ;  /* 0x000000010a0a7890 */ /* 0x000fe2000fffe03f */
[C---:B------:R-:W-:Y:S01]  /*2330*/  ISETP.GT.AND P2, PT, R0.reuse, 0x1, PT ;  /* 0x000000010000780c */ /* 0x040fe20003f44270 */
[----:B------:R-:W-:Y:S01]  /*2340*/  VIADD R0, R0, 0xffffffff ;  /* 0xffffffff00007836 */ /* 0x000fe20000000000 */
[----:B------:R-:W-:Y:S01]  /*2350*/  IADD3 R3, R3, 0x1, RZ ;  /* 0x0000000103037810 */ /* 0x000fe20007ffe0ff */
[----:B------:R-:W-:-:S03]  /*2360*/  UISETP.NE.AND UP0, UPT, UR10, 0x4, UPT ;  /* 0x000000040a00788c */ /* 0x000fc6000bf05270 */
[C---:B------:R-:W-:Y:S01]  /*2370*/  ISETP.NE.AND P1, PT, R3.reuse, 0x4, PT ;  /* 0x000000040300780c */ /* 0x040fe20003f25270 */
[----:B------:R-:W-:Y:S02]  /*2380*/  USEL UR4, URZ, 0x1, UP0 ;  /* 0x000000013f047887 */ /* 0x000fe40008000000 */
[----:B------:R-:W-:Y:S01]  /*2390*/  USEL UR10, UR10, URZ, UP0 ;  /* 0x0000003f0a0a7287 */ /* 0x000fe20008000000 */
[----:B------:R-:W-:-:S03]  /*23a0*/  SEL R3, R3, RZ, P1 ;  /* 0x000000ff03037207 */ /* 0x000fc60000800000 */
[----:B------:R-:W-:Y:S01]  /*23b0*/  LOP3.LUT R6, R6, UR4, RZ, 0x3c, !PT ;  /* 0x0000000406067c12 */ /* 0x000fe2000f8e3cff */
[----:B------:R-:W-:Y:S07]  /*23c0*/  @P2 BRA `(.L_x_34) ;  /* 0xfffffff800ac2947 */ /* 0x000fee000383ffff */
.L_x_27:
[----:B------:R-:W1:Y:S02]  /*23d0*/  LDC R0, c[0x0][0x28c] ;  /* 0x0000a300ff007b82 */ /* 0x000e640000000800 */
[----:B-1----:R-:W-:-:S13]  /*23e0*/  ISETP.GE.AND P1, PT, R0, 0x1, PT ;  /* 0x000000010000780c */ /* 0x002fda0003f26270 */
[----:B------:R-:W-:Y:S05]  /*23f0*/  @!P1 BRA `(.L_x_35) ;  /* 0x0000000000449947 */ /* 0x000fea0003800000 */
[----:B------:R-:W-:Y:S05]  /*2400*/  @!P0 BRA `(.L_x_36) ;  /* 0x0000000000048947 */ /* 0x000fea0003800000 */
[----:B------:R-:W-:Y:S01]  /*2410*/  BPT.TRAP 0x1 ;  /* 0x000000040000795c */ /* 0x000fe20000300000 */
.L_x_36:
[----:B------:R-:W-:Y:S01]  /*2420*/  ISETP.NE.AND P0, PT, R89, RZ, PT ;  /* 0x000000ff5900720c */ /* 0x000fe20003f05270 */
[----:B------:R-:W-:Y:S01]  /*2430*/  UISETP.LT.AND UP1, UPT, UR51, 0x1, UPT ;  /* 0x000000013300788c */ /* 0x000fe2000bf21270 */
[----:B------:R-:W-:-:S11]  /*2440*/  IMAD.U32 R3, RZ, RZ, UR53 ;  /* 0x00000035ff037e24 */ /* 0x000fd6000f8e00ff */
[----:B------:R-:W-:-:S05]  /*2450*/  VOTEU.ANY UP0, P0 ;  /* 0x00000000003f7886 */ /* 0x000fca0000000100 */
[----:B------:R-:W-:-:S04]  /*2460*/  @UP0 USEL UR4, UR51, 0x1, UP1 ;  /* 0x0000000133040887 */ /* 0x000fc80008800000 */
[----:B------:R-:W-:-:S06]  /*2470*/  @UP0 UIADD3 UR4, UR50, UR51, -UR4 ;  /* 0x0000003332040290 */ /* 0x000fcc000fffe804 */
[----:B------:R-:W-:-:S04]  /*2480*/  IMAD.U32 R0, RZ, RZ, UR4 ;  /* 0x00000004ff007e24 */ /* 0x000fc8000f8e00ff */
[----:B------:R-:W-:-:S05]  /*2490*/  @P0 IMAD.SHL.U32 R0, R0, 0x8, RZ ;  /* 0x0000000800000824 */ /* 0x000fca00078e00ff */
[----:B------:R-:W-:-:S04]  /*24a0*/  @P0 LOP3.LUT R0, R0, 0x18, RZ, 0xc0, !PT ;  /* 0x0000001800000812 */ /* 0x000fc800078ec0ff */
[----:B------:R-:W-:-:S04]  /*24b0*/  @P0 IADD3 R3, R3, 0x20, R0 ;  /* 0x0000002003030810 */ /* 0x000fc80007ffe000 */
[----:B------:R-:W-:-:S04]  /*24c0*/  @P0 PRMT R3, R88, 0x654, R3 ;  /* 0x0000065458030816 */ /* 0x000fc80000000003 */
[----:B------:R1:W-:Y:S01]  /*24d0*/  @P0 SYNCS.ARRIVE.TRANS64.RED.A1T0 RZ, [R3+URZ], RZ ;  /* 0x000000ff03ff09a7 */ /* 0x0003e2000810043f */
[----:B------:R-:W-:-:S13]  /*24e0*/  ISETP.GT.U32.AND P0, PT, R22, 0x1, PT ;  /* 0x000000011600780c */ /* 0x000fda0003f04070 */
[----:B-1----:R-:W-:Y:S05]  /*24f0*/  @P0 BRA `(.L_x_35) ;  /* 0x0000000000040947 */ /* 0x002fea0003800000 */
[----:B------:R-:W-:Y:S01]  /*2500*/  BPT.TRAP 0x1 ;  /* 0x000000040000795c */ /* 0x000fe20000300000 */
.L_x_35:
[----:B------:R-:W-:Y:S01]  /*2510*/  UIADD3 UR4, UR53, 0x200, URZ ;  /* 0x0000020035047890 */ /* 0x000fe2000fffe03f */
[----:B------:R-:W-:Y:S02]  /*2520*/  R2UR UR46, R99 ;  /* 0x00000000632e72ca */ /* 0x000fe400000e0000 */
[----:B------:R-:W-:Y:S01]  /*2530*/  R2UR UR45, R97 ;  /* 0x00000000612d72ca */ /* 0x000fe200000e0000 */
[----:B------:R-:W-:-:S06]  /*2540*/  ULOP3.LUT UP0, URZ, UR4, 0x1bf, URZ, 0xc0, !UPT ;  /* 0x000001bf043f7892 */ /* 0x000fcc000f80c03f */
[----:B------:R-:W-:-:S04]  /*2550*/  PLOP3.LUT P0, PT, PT, PT, UP0, 0x80, 0x0 ;  /* 0x000000000000781c */ /* 0x000fc80003f0f008 */
[----:B------:R-:W-:Y:S02]  /*2560*/  USHF.L.U32 UR46, UR46, 0x8, URZ ;  /* 0x000000082e2e7899 */ /* 0x000fe4000800063f */
[----:B------:R-:W-:-:S07]  /*2570*/  USHF.L.U32 UR45, UR45, 0x6, URZ ;  /* 0x000000062d2d7899 */ /* 0x000fce000800063f */
[----:B------:R-:W-:Y:S05]  /*2580*/  @!P0 BRA `(.L_x_37) ;  /* 0x00000000007c8947 */ /* 0x000fea0003800000 */
[----:B------:R-:W-:Y:S01]  /*2590*/  MOV R23, 0x0 ;  /* 0x0000000000177802 */ /* 0x000fe20000000f00 */
[----:B------:R-:W-:Y:S01]  /*25a0*/  ULDC.64 UR4, c[0x4][0x80] ;  /* 0x0100200000047ab9 */ /* 0x000fe20000000a00 */
[----:B------:R-:W-:Y:S01]  /*25b0*/  ULDC.64 UR6, c[0x4][0x10] ;  /* 0x0100040000067ab9 */ /* 0x000fe20000000a00 */
[----:B---3--:R-:W-:Y:S01]  /*25c0*/  IMAD.U32 R4, RZ, RZ, UR4 ;  /* 0x00000004ff047e24 */ /* 0x008fe2000f8e00ff */
[----:B------:R1:W3:Y:S01]  /*25d0*/  LDC.64 R14, c[0x4][R23] ;  /* 0x01000000170e7b82 */ /* 0x0002e20000000a00 */
        /* <DEDUP_REMOVED lines=8> */
[----:B-1----:R-:W-:-:S07]  /*2660*/  IMAD.MOV.U32 R13, RZ, RZ, RZ ;  /* 0x000000ffff0d7224 */ /* 0x002fce00078e00ff */
[----:B------:R-:W-:-:S07]  /*2670*/  LEPC R20, `(.L_x_38) ;  /* 0x000000001014794e */ /* 0x000fce0000000000 */
[----:B--23--:R-:W-:Y:S05]  /*2680*/  CALL.ABS.NOINC R14 ;  /* 0x000000000e007343 */ /* 0x00cfea0003c00000 */
.L_x_38:
[----:B------:R1:W2:Y:S01]  /*2690*/  LDC.64 R14, c[0x4][R23] ;  /* 0x01000000170e7b82 */ /* 0x0002a20000000a00 */
[----:B------:R-:W-:Y:S01]  /*26a0*/  ULDC.64 UR4, c[0x4][0x80] ;  /* 0x0100200000047ab9 */ /* 0x000fe20000000a00 */
[----:B------:R-:W-:Y:S01]  /*26b0*/  ULDC.64 UR6, c[0x4][0x10] ;  /* 0x0100040000067ab9 */ /* 0x000fe20000000a00 */
[----:B------:R-:W-:Y:S02]  /*26c0*/  IMAD.U32 R4, RZ, RZ, UR4 ;  /* 0x00000004ff047e24 */ /* 0x000fe4000f8e00ff */
[----:B------:R-:W-:Y:S01]  /*26d0*/  IMAD.U32 R5, RZ, RZ, UR5 ;  /* 0x00000005ff057e24 */ /* 0x000fe2000f8e00ff */
[----:B------:R-:W-:Y:S01]  /*26e0*/  ULDC.64 UR4, c[0x4][0x88] ;  /* 0x0100220000047ab9 */ /* 0x000fe20000000a00 */
[----:B------:R-:W-:Y:S01]  /*26f0*/  IMAD.U32 R10, RZ, RZ, UR6 ;  /* 0x00000006ff0a7e24 */ /* 0x000fe2000f8e00ff */
[----:B------:R-:W-:Y:S01]  /*2700*/  MOV R6, UR4 ;  /* 0x0000000400067c02 */ /* 0x000fe20008000f00 */
[----:B------:R-:W-:Y:S02]  /*2710*/  IMAD.U32 R7, RZ, RZ, UR5 ;  /* 0x00000005ff077e24 */ /* 0x000fe4000f8e00ff */
[----:B------:R-:W-:-:S02]  /*2720*/  IMAD.U32 R11, RZ, RZ, UR7 ;  /* 0x00000007ff0b7e24 */ /* 0x000fc4000f8e00ff */
[----:B------:R-:W-:Y:S02]  /*2730*/  IMAD.MOV.U32 R8, RZ, RZ, 0x70 ;  /* 0x00000070ff087424 */ /* 0x000fe400078e00ff */
[----:B------:R-:W-:Y:S02]  /*2740*/  IMAD.MOV.U32 R12, RZ, RZ, 0x1 ;  /* 0x00000001ff0c7424 */ /* 0x000fe400078e00ff */
[----:B-1----:R-:W-:-:S07]  /*2750*/  IMAD.MOV.U32 R13, RZ, RZ, RZ ;  /* 0x000000ffff0d7224 */ /* 0x002fce00078e00ff */
[----:B------:R-:W-:-:S07]  /*2760*/  LEPC R20, `(.L_x_37) ;  /* 0x000000001014794e */ /* 0x000fce0000000000 */
[----:B--2---:R-:W-:Y:S05]  /*2770*/  CALL.ABS.NOINC R14 ;  /* 0x000000000e007343 */ /* 0x004fea0003c00000 */
.L_x_37:
[----:B---3--:R-:W1:Y:S01]  /*2780*/  LDC R4, c[0x0][0x288] ;  /* 0x0000a200ff047b82 */ /* 0x008e620000000800 */
[----:B------:R-:W-:Y:S01]  /*2790*/  ULDC.64 UR4, c[0x0][0x590] ;  /* 0x0001640000047ab9 */ /* 0x000fe20000000a00 */
[----:B------:R-:W-:Y:S01]  /*27a0*/  SHF.R.U32.HI R0, RZ, 0x2, R18 ;  /* 0x00000002ff007819 */ /* 0x000fe20000011612 */
[----:B------:R-:W-:Y:S01]  /*27b0*/  IMAD.U32 R105, RZ, RZ, UR4 ;  /* 0x00000004ff697e24 */ /* 0x000fe2000f8e00ff */
[----:B------:R-:W-:Y:S01]  /*27c0*/  LOP3.LUT R6, R18, 0xe0, RZ, 0xc0, !PT ;  /* 0x000000e012067812 */ /* 0x000fe200078ec0ff */
[----:B------:R-:W-:Y:S01]  /*27d0*/  IMAD.U32 R107, RZ, RZ, UR5 ;  /* 0x00000005ff6b7e24 */ /* 0x000fe2000f8e00ff */
[----:B------:R-:W-:Y:S01]  /*27e0*/  LOP3.LUT R7, R0, 0x7, RZ, 0xc0, !PT ;  /* 0x0000000700077812 */ /* 0x000fe200078ec0ff */
[----:B------:R-:W-:Y:S01]  /*27f0*/  ULDC UR4, c[0x0][0x284] ;  /* 0x0000a10000047ab9 */ /* 0x000fe20000000800 */
[----:B------:R-:W-:Y:S02]  /*2800*/  ISETP.NE.U32.AND P0, PT, R105, RZ, PT ;  /* 0x000000ff6900720c */ /* 0x000fe40003f05070 */
[----:B------:R-:W-:-:S02]  /*2810*/  LOP3.LUT R3, R18, 0x3, RZ, 0xc0, !PT ;  /* 0x0000000312037812 */ /* 0x000fc400078ec0ff */
[----:B------:R-:W-:Y:S02]  /*2820*/  ISETP.NE.AND.EX P0, PT, R107, RZ, PT, P0 ;  /* 0x000000ff6b00720c */ /* 0x000fe40003f05300 */
[----:B------:R-:W-:-:S04]  /*2830*/  SHF.R.U32.HI R0, RZ, 0x1, R6 ;  /* 0x00000001ff007819 */ /* 0x000fc80000011606 */
[----:B------:R-:W-:-:S05]  /*2840*/  IADD3 R0, -R0, UR4, -R7 ;  /* 0x0000000400007c10 */ /* 0x000fca000fffe907 */
[----:B------:R-:W-:Y:S02]  /*2850*/  IMAD R99, R99, -0x100, R0 ;  /* 0xffffff0063637824 */ /* 0x000fe400078e0200 */
[----:B-1----:R-:W-:-:S04]  /*2860*/  IMAD R4, R3, -0x2, R4 ;  /* 0xfffffffe03047824 */ /* 0x002fc800078e0204 */
[----:B------:R-:W-:Y:S01]  /*2870*/  IMAD R97, R97, -0x40, R4 ;  /* 0xffffffc061617824 */ /* 0x000fe200078e0204 */
[----:B------:R-:W-:Y:S06]  /*2880*/  @!P0 BRA `(.L_x_39) ;  /* 0x0000000000548947 */ /* 0x000fec0003800000 */
[----:B------:R-:W-:Y:S02]  /*2890*/  ULDC.64 UR4, c[0x0][0x588] ;  /* 0x0001620000047ab9 */ /* 0x000fe40000000a00 */
[----:B------:R-:W-:-:S04]  /*28a0*/  ISETP.NE.U32.AND P1, PT, RZ, UR4, PT ;  /* 0x00000004ff007c0c */ /* 0x000fc8000bf25070 */
[----:B------:R-:W-:-:S13]  /*28b0*/  ISETP.NE.AND.EX P1, PT, RZ, UR5, PT, P1 ;  /* 0x00000005ff007c0c */ /* 0x000fda000bf25310 */
[----:B------:R-:W-:Y:S05]  /*28c0*/  @!P1 BRA `(.L_x_40) ;  /* 0x0000000000289947 */ /* 0x000fea0003800000 */
[----:B------:R-:W1:Y:S01]  /*28d0*/  LDC.64 R4, c[0x0][0x588] ;  /* 0x00016200ff047b82 */ /* 0x000e620000000a00 */
[----:B------:R-:W-:-:S04]  /*28e0*/  IMAD R3, R105, UR47, RZ ;  /* 0x0000002f69037c24 */ /* 0x000fc8000f8e02ff */
[----:B-1----:R-:W-:-:S05]  /*28f0*/  IMAD.WIDE R4, R3, 0x4, R4 ;  /* 0x0000000403047825 */ /* 0x002fca00078e0204 */
[----:B------:R-:W3:Y:S01]  /*2900*/  LDG.E R92, desc[UR42][R4.64] ;  /* 0x0000002a045c7981 */ /* 0x000ee2000c1e1900 */
[----:B------:R-:W-:Y:S02]  /*2910*/  IMAD.MOV.U32 R90, RZ, RZ, 0x1 ;  /* 0x00000001ff5a7424 */ /* 0x000fe400078e00ff */
[----:B------:R-:W-:Y:S02]  /*2920*/  IMAD.MOV.U32 R94, RZ, RZ, 0x1 ;  /* 0x00000001ff5e7424 */ /* 0x000fe400078e00ff */
[----:B------:R-:W-:Y:S02]  /*2930*/  IMAD.MOV.U32 R96, RZ, RZ, 0x1 ;  /* 0x00000001ff607424 */ /* 0x000fe400078e00ff */
[--C-:B---3--:R-:W-:Y:S02]  /*2940*/  IMAD.MOV.U32 R95, RZ, RZ, R92.reuse ;  /* 0x000000ffff5f7224 */ /* 0x108fe400078e005c */
[----:B------:R-:W-:Y:S01]  /*2950*/  IMAD.MOV.U32 R98, RZ, RZ, R92 ;  /* 0x000000ffff627224 */ /* 0x000fe200078e005c */
[----:B------:R-:W-:Y:S06]  /*2960*/  BRA `(.L_x_39) ;  /* 0x00000000001c7947 */ /* 0x000fec0003800000 */
.L_x_40:
[----:B------:R-:W-:Y:S01]  /*2970*/  ULDC UR4, c[0x0][0x580] ;  /* 0x0001600000047ab9 */ /* 0x000fe20000000800 */
[----:B------:R-:W-:Y:S01]  /*2980*/  IMAD.MOV.U32 R90, RZ, RZ, 0x1 ;  /* 0x00000001ff5a7424 */ /* 0x000fe200078e00ff */
[----:B------:R-:W-:Y:S01]  /*2990*/  MOV R96, 0x1 ;  /* 0x0000000100607802 */ /* 0x000fe20000000f00 */
[----:B------:R-:W-:Y:S02]  /*29a0*/  IMAD.MOV.U32 R94, RZ, RZ, 0x1 ;  /* 0x00000001ff5e7424 */ /* 0x000fe400078e00ff */
[----:B------:R-:W-:Y:S02]  /*29b0*/  IMAD.U32 R92, RZ, RZ, UR4 ;  /* 0x00000004ff5c7e24 */ /* 0x000fe4000f8e00ff */
[----:B------:R-:W-:Y:S02]  /*29c0*/  IMAD.U32 R95, RZ, RZ, UR4 ;  /* 0x00000004ff5f7e24 */ /* 0x000fe4000f8e00ff */
[----:B------:R-:W-:-:S07]  /*29d0*/  IMAD.U32 R98, RZ, RZ, UR4 ;  /* 0x00000004ff627e24 */ /* 0x000fce000f8e00ff */
.L_x_39:
[----:B------:R-:W1:Y:S02]  /*29e0*/  LDC.64 R8, c[0x0][0x5b0] ;  /* 0x00016c00ff087b82 */ /* 0x000e640000000a00 */
[----:B-1----:R-:W-:-:S04]  /*29f0*/  ISETP.NE.U32.AND P1, PT, R8, RZ, PT ;  /* 0x000000ff0800720c */ /* 0x002fc80003f25070 */
[----:B------:R-:W-:-:S13]  /*2a00*/  ISETP.NE.AND.EX P1, PT, R9, RZ, PT, P1 ;  /* 0x000000ff0900720c */ /* 0x000fda0003f25310 */
[----:B------:R-:W-:Y:S05]  /*2a10*/  @!P1 BRA `(.L_x_41) ;  /* 0x00000000002c9947 */ /* 0x000fea0003800000 */
[----:B------:R-:W-:Y:S02]  /*2a20*/  ULDC.64 UR4, c[0x0][0x5a8] ;  /* 0x00016a0000047ab9 */ /* 0x000fe40000000a00 */
[----:B------:R-:W-:-:S04]  /*2a30*/  ISETP.NE.U32.AND P1, PT, RZ, UR4, PT ;  /* 0x00000004ff007c0c */ /* 0x000fc8000bf25070 */
[----:B------:R-:W-:-:S13]  /*2a40*/  ISETP.NE.AND.EX P1, PT, RZ, UR5, PT, P1 ;  /* 0x00000005ff007c0c */ /* 0x000fda000bf25310 */
[----:B------:R-:W-:Y:S05]  /*2a50*/  @!P1 BRA `(.L_x_42) ;  /* 0x0000000000149947 */ /* 0x000fea0003800000 */
[----:B------:R-:W1:Y:S01]  /*2a60*/  LDC.64 R4, c[0x0][0x5a8] ;  /* 0x00016a00ff047b82 */ /* 0x000e620000000a00 */
[----:B------:R-:W-:-:S04]  /*2a70*/  IMAD R3, R8, UR47, RZ ;  /* 0x0000002f08037c24 */ /* 0x000fc8000f8e02ff */
[----:B-1----:R-:W-:-:S05]  /*2a80*/  IMAD.WIDE R4, R3, 0x4, R4 ;  /* 0x0000000403047825 */ /* 0x002fca00078e0204 */
[----:B--2---:R1:W5:Y:S01]  /*2a90*/  LDG.E R93, desc[UR42][R4.64] ;  /* 0x0000002a045d7981 */ /* 0x004362000c1e1900 */
[----:B------:R-:W-:Y:S05]  /*2aa0*/  BRA `(.L_x_41) ;  /* 0x0000000000087947 */ /* 0x000fea0003800000 */
.L_x_42:
[----:B------:R-:W-:Y:S02]  /*2ab0*/  ULDC UR4, c[0x0][0x5a0] ;  /* 0x0001680000047ab9 */ /* 0x000fe40000000800 */
[----:B--2---:R-:W-:-:S07]  /*2ac0*/  IMAD.U32 R93, RZ, RZ, UR4 ;  /* 0x00000004ff5d7e24 */ /* 0x004fce000f8e00ff */
.L_x_41:
[----:B------:R-:W3:Y:S01]  /*2ad0*/  LDC.64 R10, c[0x0][0x5c0] ;  /* 0x00017000ff0a7b82 */ /* 0x000ee20000000a00 */
[----:B------:R-:W-:Y:S01]  /*2ae0*/  ULDC.64 UR4, c[0x0][0x588] ;  /* 0x0001620000047ab9 */ /* 0x000fe20000000a00 */
[----:B------:R-:W-:Y:S01]  /*2af0*/  ISETP.EQ.U32.AND P3, PT, R105, RZ, PT ;  /* 0x000000ff6900720c */ /* 0x000fe20003f62070 */
[----:B-1----:R-:W-:Y:S01]  /*2b00*/  IMAD.MOV.U32 R4, RZ, RZ, 0x1 ;  /* 0x00000001ff047424 */ /* 0x002fe200078e00ff */
[----:B------:R-:W-:Y:S01]  /*2b10*/  ISETP.NE.U32.AND P1, PT, RZ, UR4, PT ;  /* 0x00000004ff007c0c */ /* 0x000fe2000bf25070 */
[----:B------:R-:W-:Y:S01]  /*2b20*/  IMAD.MOV.U32 R3, RZ, RZ, 0x1 ;  /* 0x00000001ff037424 */ /* 0x000fe200078e00ff */
[----:B------:R-:W-:Y:S02]  /*2b30*/  LOP3.LUT P4, RZ, R96, 0xff, RZ, 0xc0, !PT ;  /* 0x000000ff60ff7812 */ /* 0x000fe4000788c0ff */
[----:B------:R-:W1:Y:S01]  /*2b40*/  LDC R20, c[0x0][0x5c8] ;  /* 0x00017200ff147b82 */ /* 0x000e620000000800 */
[----:B------:R-:W-:Y:S02]  /*2b50*/  ISETP.NE.AND.EX P1, PT, RZ, UR5, PT, P1 ;  /* 0x00000005ff007c0c */ /* 0x000fe4000bf25310 */
[----:B------:R-:W-:-:S02]  /*2b60*/  FSEL R5, R98, R95, !P4 ;  /* 0x0000005f62057208 */ /* 0x000fc40006000000 */
[----:B------:R-:W-:Y:S02]  /*2b70*/  ISETP.EQ.OR.EX P3, PT, R107, RZ, !P1, P3 ;  /* 0x000000ff6b00720c */ /* 0x000fe40004f62730 */
[----:B------:R-:W-:Y:S02]  /*2b80*/  PLOP3.LUT P1, PT, P1, PT, PT, 0x8, 0x0 ;  /* 0x000000000000781c */ /* 0x000fe40000f2e170 */
[C---:B------:R-:W-:Y:S02]  /*2b90*/  FSEL R95, R92.reuse, R95, !P0 ;  /* 0x0000005f5c5f7208 */ /* 0x040fe40004000000 */
[----:B------:R-:W-:Y:S02]  /*2ba0*/  FSEL R0, R92, R5, !P0 ;  /* 0x000000055c007208 */ /* 0x000fe40004000000 */
[----:B---3--:R-:W-:-:S04]  /*2bb0*/  ISETP.NE.U32.AND P2, PT, R10, RZ, PT ;  /* 0x000000ff0a00720c */ /* 0x008fc80003f45070 */
[----:B------:R-:W-:-:S04]  /*2bc0*/  ISETP.NE.AND.EX P2, PT, R11, RZ, PT, P2 ;  /* 0x000000ff0b00720c */ /* 0x000fc80003f45320 */
[----:B-1----:R-:W-:Y:S01]  /*2bd0*/  FSEL R20, R20, RZ, !P2 ;  /* 0x000000ff14147208 */ /* 0x002fe20005000000 */
[----:B------:R-:W-:Y:S08]  /*2be0*/  @!P3 BRA `(.L_x_43) ;  /* 0x000000000040b947 */ /* 0x000ff00003800000 */
[----:B------:R-:W-:Y:S04]  /*2bf0*/  BSSY B0, `(.L_x_44) ;  /* 0x000000e000007945 */ /* 0x000fe80003800000 */
[----:B------:R-:W-:Y:S05]  /*2c00*/  @!P0 BRA `(.L_x_45) ;  /* 0x0000000000248947 */ /* 0x000fea0003800000 */
[----:B------:R-:W-:Y:S02]  /*2c10*/  LOP3.LUT P4, RZ, R94, 0xff, RZ, 0xc0, !PT ;  /* 0x000000ff5eff7812 */ /* 0x000fe4000788c0ff */
[----:B------:R-:W-:Y:S02]  /*2c20*/  PLOP3.LUT P3, PT, P1, PT, PT, 0x80, 0x0 ;  /* 0x000000000000781c */ /* 0x000fe40000f6f070 */
[----:B------:R-:W-:-:S09]  /*2c30*/  PRMT R96, RZ, 0x7610, R96 ;  /* 0x00007610ff607816 */ /* 0x000fd20000000060 */
[----:B------:R-:W-:Y:S05]  /*2c40*/  @!P4 BRA `(.L_x_46) ;  /* 0x000000000020c947 */ /* 0x000fea0003800000 */
[----:B------:R-:W-:Y:S01]  /*2c50*/  FSETP.EQ.AND P3, PT, R92, RZ, PT ;  /* 0x000000ff5c00720b */ /* 0x000fe20003f62000 */
[----:B------:R-:W-:Y:S01]  /*2c60*/  IMAD.MOV.U32 R95, RZ, RZ, R92 ;  /* 0x000000ffff5f7224 */ /* 0x000fe200078e005c */
[----:B------:R-:W-:Y:S01]  /*2c70*/  PRMT R96, R94, 0x7610, R96 ;  /* 0x000076105e607816 */ /* 0x000fe20000000060 */
[----:B------:R-:W-:Y:S01]  /*2c80*/  IMAD.MOV.U32 R0, RZ, RZ, R92 ;  /* 0x000000ffff007224 */ /* 0x000fe200078e005c */
[----:B------:R-:W-:Y:S09]  /*2c90*/  BRA `(.L_x_46) ;  /* 0x00000000000c7947 */ /* 0x000ff20003800000 */
.L_x_45:
[----:B------:R-:W-:Y:S01]  /*2ca0*/  FSETP.EQ.AND P3, PT, R92, RZ, PT ;  /* 0x000000ff5c00720b */ /* 0x000fe20003f62000 */
[--C-:B------:R-:W-:Y:S02]  /*2cb0*/  IMAD.MOV.U32 R95, RZ, RZ, R92.reuse ;  /* 0x000000ffff5f7224 */ /* 0x100fe400078e005c */
[----:B------:R-:W-:-:S10]  /*2cc0*/  IMAD.MOV.U32 R0, RZ, RZ, R92 ;  /* 0x000000ffff007224 */ /* 0x000fd400078e005c */
.L_x_46:
[----:B------:R-:W-:Y:S05]  /*2cd0*/  BSYNC B0 ;  /* 0x0000000000007941 */ /* 0x000fea0003800000 */
.L_x_44:
[----:B------:R-:W-:-:S07]  /*2ce0*/  SEL R4, RZ, 0x1, P3 ;  /* 0x00000001ff047807 */ /* 0x000fce0001800000 */
.L_x_43:
[----:B------:R-:W-:Y:S04]  /*2cf0*/  BSSY B0, `(.L_x_47) ;  /* 0x000000f000007945 */ /* 0x000fe80003800000 */
[----:B------:R-:W-:Y:S05]  /*2d00*/  @!P0 BRA `(.L_x_48) ;  /* 0x0000000000288947 */ /* 0x000fea0003800000 */
[----:B------:R-:W-:Y:S02]  /*2d10*/  LOP3.LUT P0, RZ, R90, 0xff, RZ, 0xc0, !PT ;  /* 0x000000ff5aff7812 */ /* 0x000fe4000780c0ff */
[----:B------:R-:W-:Y:S02]  /*2d20*/  PRMT R94, RZ, 0x7610, R94 ;  /* 0x00007610ff5e7816 */ /* 0x000fe4000000005e */
[----:B------:R-:W-:-:S09]  /*2d30*/  PRMT R96, RZ, 0x7610, R96 ;  /* 0x00007610ff607816 */ /* 0x000fd20000000060 */
[----:B------:R-:W-:Y:S05]  /*2d40*/  @!P0 BRA `(.L_x_49) ;  /* 0x0000000000248947 */ /* 0x000fea0003800000 */
[----:B------:R-:W-:Y:S01]  /*2d50*/  FSETP.EQ.AND P1, PT, R92, RZ, PT ;  /* 0x000000ff5c00720b */ /* 0x000fe20003f22000 */
[----:B------:R-:W-:Y:S01]  /*2d60*/  IMAD.MOV.U32 R95, RZ, RZ, R92 ;  /* 0x000000ffff5f7224 */ /* 0x000fe200078e005c */
[C---:B------:R-:W-:Y:S01]  /*2d70*/  PRMT R94, R90.reuse, 0x7610, R94 ;  /* 0x000076105a5e7816 */ /* 0x040fe2000000005e */
[----:B------:R-:W-:Y:S01]  /*2d80*/  IMAD.MOV.U32 R0, RZ, RZ, R92 ;  /* 0x000000ffff007224 */ /* 0x000fe200078e005c */
[----:B------:R-:W-:Y:S01]  /*2d90*/  PRMT R96, R90, 0x7610, R96 ;  /* 0x000076105a607816 */ /* 0x000fe20000000060 */
[----:B------:R-:W-:Y:S08]  /*2da0*/  BRA `(.L_x_49) ;  /* 0x00000000000c7947 */ /* 0x000ff00003800000 */
.L_x_48:
[----:B------:R-:W-:Y:S01]  /*2db0*/  FSETP.EQ.AND P1, PT, R92, RZ, PT ;  /* 0x000000ff5c00720b */ /* 0x000fe20003f22000 */
[--C-:B------:R-:W-:Y:S02]  /*2dc0*/  IMAD.MOV.U32 R95, RZ, RZ, R92.reuse ;  /* 0x000000ffff5f7224 */ /* 0x100fe400078e005c */
[----:B------:R-:W-:-:S10]  /*2dd0*/  IMAD.MOV.U32 R0, RZ, RZ, R92 ;  /* 0x000000ffff007224 */ /* 0x000fd400078e005c */
.L_x_49:
[----:B------:R-:W-:Y:S05]  /*2de0*/  BSYNC B0 ;  /* 0x0000000000007941 */ /* 0x000fea0003800000 */
.L_x_47:
[----:B------:R-:W-:Y:S01]  /*2df0*/  PRMT R8, R4, 0x9910, RZ ;  /* 0x0000991004087816 */ /* 0x000fe200000000ff */
[--C-:B------:R-:W-:Y:S01]  /*2e00*/  IMAD.MOV.U32 R102, RZ, RZ, R20.reuse ;  /* 0x000000ffff667224 */ /* 0x100fe200078e0014 */
[----:B------:R-:W-:Y:S01]  /*2e10*/  LOP3.LUT R91, R91, 0x1, RZ, 0x3c, !PT ;  /* 0x000000015b5b7812 */ /* 0x000fe200078e3cff */
[----:B------:R-:W-:Y:S01]  /*2e20*/  IMAD.MOV.U32 R104, RZ, RZ, R20 ;  /* 0x000000ffff687224 */ /* 0x000fe200078e0014 */
[----:B------:R-:W-:Y:S01]  /*2e30*/  MOV R100, R20 ;  /* 0x0000001400647202 */ /* 0x000fe20000000f00 */
[----:B------:R-:W-:Y:S06]  /*2e40*/  @!P2 BRA `(.L_x_50) ;  /* 0x000000000080a947 */ /* 0x000fec0003800000 */
[----:B------:R-:W1:Y:S01]  /*2e50*/  LDC.64 R12, c[0x0][0x5d0] ;  /* 0x00017400ff0c7b82 */ /* 0x000e620000000a00 */
[----:B------:R-:W-:Y:S01]  /*2e60*/  SHF.R.U32.HI R6, RZ, 0x5, R6 ;  /* 0x00000005ff067819 */ /* 0x000fe20000011606 */
[----:B------:R-:W-:Y:S01]  /*2e70*/  USHF.R.S32.HI UR4, URZ, 0x1f, UR47 ;  /* 0x0000001f3f047899 */ /* 0x000fe2000801142f */
[----:B------:R-:W-:-:S03]  /*2e80*/  ISETP.GE.AND P0, PT, R97, 0x1, PT ;  /* 0x000000016100780c */ /* 0x000fc60003f06270 */
[----:B------:R-:W-:Y:S01]  /*2e90*/  IMAD.SHL.U32 R4, R6, 0x10, RZ ;  /* 0x0000001006047824 */ /* 0x000fe200078e00ff */
[C---:B------:R-:W-:Y:S02]  /*2ea0*/  ISETP.LT.OR P4, PT, R99.reuse, 0x1, !P0 ;  /* 0x000000016300780c */ /* 0x040fe40004781670 */
[C---:B------:R-:W-:Y:S02]  /*2eb0*/  ISETP.LT.OR P3, PT, R99.reuse, 0x81, !P0 ;  /* 0x000000816300780c */ /* 0x040fe40004761670 */
[----:B------:R-:W-:Y:S02]  /*2ec0*/  LOP3.LUT R4, R4, 0xfffffff0, R7, 0xe2, !PT ;  /* 0xfffffff004047812 */ /* 0x000fe400078ee207 */
[C---:B------:R-:W-:Y:S02]  /*2ed0*/  ISETP.LT.OR P2, PT, R99.reuse, 0x9, !P0 ;  /* 0x000000096300780c */ /* 0x040fe40004741670 */
[----:B------:R-:W-:Y:S01]  /*2ee0*/  ISETP.LT.OR P0, PT, R99, 0x89, !P0 ;  /* 0x000000896300780c */ /* 0x000fe20004701670 */
[----:B------:R-:W-:-:S05]  /*2ef0*/  VIADD R4, R4, UR46 ;  /* 0x0000002e04047c36 */ /* 0x000fca0008000000 */
[--C-:B------:R-:W-:Y:S01]  /*2f00*/  SHF.R.S32.HI R5, RZ, 0x1f, R4.reuse ;  /* 0x0000001fff057819 */ /* 0x100fe20000011404 */
[C---:B-1----:R-:W-:Y:S02]  /*2f10*/  IMAD R6, R12.reuse, UR4, RZ ;  /* 0x000000040c067c24 */ /* 0x042fe4000f8e02ff */
[----:B------:R-:W-:-:S04]  /*2f20*/  IMAD.WIDE.U32 R4, R12, UR47, R4 ;  /* 0x0000002f0c047c25 */ /* 0x000fc8000f8e0004 */
[----:B------:R-:W-:Y:S01]  /*2f30*/  IMAD R7, R13, UR47, R6 ;  /* 0x0000002f0d077c24 */ /* 0x000fe2000f8e0206 */
[----:B------:R-:W-:-:S03]  /*2f40*/  LEA R6, P5, R4, R10, 0x1 ;  /* 0x0000000a04067211 */ /* 0x000fc600078a08ff */
[----:B------:R-:W-:-:S05]  /*2f50*/  IMAD.IADD R5, R5, 0x1, R7 ;  /* 0x0000000105057824 */ /* 0x000fca00078e0207 */
[----:B------:R-:W-:-:S05]  /*2f60*/  LEA.HI.X R7, R4, R11, R5, 0x1, P5 ;  /* 0x0000000b04077211 */ /* 0x000fca00028f0c05 */
[----:B------:R-:W3:Y:S04]  /*2f70*/  @!P4 LDG.E.U16 R10, desc[UR42][R6.64] ;  /* 0x0000002a060ac981 */ /* 0x000ee8000c1e1500 */
[----:B------:R-:W4:Y:S04]  /*2f80*/  @!P3 LDG.E.U16 R4, desc[UR42][R6.64+0x100] ;  /* 0x0001002a0604b981 */ /* 0x000f28000c1e1500 */
[----:B------:R-:W2:Y:S04]  /*2f90*/  @!P2 LDG.E.U16 R5, desc[UR42][R6.64+0x10] ;  /* 0x0000102a0605a981 */ /* 0x000ea8000c1e1500 */
[----:B------:R-:W2:Y:S01]  /*2fa0*/  @!P0 LDG.E.U16 R9, desc[UR42][R6.64+0x110] ;  /* 0x0001102a06098981 */ /* 0x000ea2000c1e1500 */
[----:B------:R-:W-:-:S02]  /*2fb0*/  IMAD.MOV.U32 R102, RZ, RZ, RZ ;  /* 0x000000ffff667224 */ /* 0x000fc400078e00ff */
[----:B------:R-:W-:Y:S01]  /*2fc0*/  IMAD.MOV.U32 R20, RZ, RZ, RZ ;  /* 0x000000ffff147224 */ /* 0x000fe200078e00ff */
[----:B---3--:R-:W-:Y:S02]  /*2fd0*/  @!P4 PRMT R102, R10, 0x5410, RZ ;  /* 0x000054100a66c816 */ /* 0x008fe400000000ff */
[----:B----4-:R-:W-:Y:S02]  /*2fe0*/  @!P3 PRMT R20, R4, 0x5410, RZ ;  /* 0x000054100414b816 */ /* 0x010fe400000000ff */
[----:B--2---:R-:W-:Y:S02]  /*2ff0*/  @!P2 PRMT R102, R102, 0x5410, R5 ;  /* 0x000054106666a816 */ /* 0x004fe40000000005 */
[----:B------:R-:W-:-:S03]  /*3000*/  @!P0 PRMT R20, R20, 0x5410, R9 ;  /* 0x0000541014148816 */ /* 0x000fc60000000009 */
[--C-:B------:R-:W-:Y:S02]  /*3010*/  HADD2.F32 R104, -RZ, R102.reuse.H0_H0 ;  /* 0x20000066ff687230 */ /* 0x100fe40000004100 */
[----:B------:R-:W-:Y:S02]  /*3020*/  HADD2.F32 R102, -RZ, R102.H1_H1 ;  /* 0x30000066ff667230 */ /* 0x000fe40000004100 */
[--C-:B------:R-:W-:Y:S02]  /*3030*/  HADD2.F32 R100, -RZ, R20.reuse.H0_H0 ;  /* 0x20000014ff647230 */ /* 0x100fe40000004100 */
[----:B------:R-:W-:-:S07]  /*3040*/  HADD2.F32 R20, -RZ, R20.H1_H1 ;  /* 0x30000014ff147230 */ /* 0x000fce0000004100 */
.L_x_50:
[----:B------:R-:W-:Y:S01]  /*3050*/  ISETP.NE.AND P0, PT, R8, RZ, PT ;  /* 0x000000ff0800720c */ /* 0x000fe20003f05270 */
[----:B------:R-:W-:Y:S01]  /*3060*/  BSSY B0, `(.L_x_51) ;  /* 0x0000028000007945 */ /* 0x000fe20003800000 */
[----:B------:R-:W-:Y:S01]  /*3070*/  IMAD.MOV.U32 R21, RZ, RZ, RZ ;  /* 0x000000ffff157224 */ /* 0x000fe200078e00ff */
[----:B------:R-:W-:Y:S02]  /*3080*/  CS2R R10, SRZ ;  /* 0x00000000000a7805 */ /* 0x000fe4000001ff00 */
[----:B------:R-:W-:Y:S02]  /*3090*/  CS2R R8, SRZ ;  /* 0x0000000000087805 */ /* 0x000fe4000001ff00 */
[----:B------:R-:W-:Y:S02]  /*30a0*/  CS2R R6, SRZ ;  /* 0x0000000000067805 */ /* 0x000fe4000001ff00 */
[----:B------:R-:W-:-:S04]  /*30b0*/  CS2R R4, SRZ ;  /* 0x0000000000047805 */ /* 0x000fc8000001ff00 */
[----:B------:R-:W-:Y:S05]  /*30c0*/  @!P0 BRA `(.L_x_52) ;  /* 0x0000000000848947 */ /* 0x000fea0003800000 */
[----:B------:R-:W-:-:S13]  /*30d0*/  ISETP.NE.AND P2, PT, R103, 0x3, PT ;  /* 0x000000036700780c */ /* 0x000fda0003f45270 */
[----:B------:R-:W-:Y:S05]  /*30e0*/  @!P2 BRA `(.L_x_53) ;  /* 0x000000000004a947 */ /* 0x000fea0003800000 */
[----:B------:R-:W-:Y:S01]  /*30f0*/  BPT.TRAP 0x1 ;  /* 0x000000040000795c */ /* 0x000fe20000300000 */
.L_x_53:
[----:B------:R-:W-:Y:S01]  /*3100*/  SHF.L.U32 R4, R91, 0x1f, RZ ;  /* 0x0000001f5b047819 */ /* 0x000fe200000006ff */
[----:B------:R-:W-:Y:S01]  /*3110*/  BSSY B1, `(.L_x_54) ;  /* 0x0000005000017945 */ /* 0x000fe20003800000 */
[----:B------:R-:W-:Y:S02]  /*3120*/  IMAD.MOV.U32 R21, RZ, RZ, 0x1 ;  /* 0x00000001ff157424 */ /* 0x000fe400078e00ff */
[----:B------:R-:W1:Y:S01]  /*3130*/  SYNCS.PHASECHK.TRANS64.TRYWAIT P2, [UR53+0x40], R4 ;  /* 0x00004004ff0075a7 */ /* 0x000e620008040175 */
[----:B------:R-:W-:Y:S01]  /*3140*/  IMAD.MOV.U32 R10, RZ, RZ, RZ ;  /* 0x000000ffff0a7224 */ /* 0x000fe200078e00ff */
[----:B-1----:R-:W-:Y:S06]  /*3150*/  @!P2 BRA `(.L_x_55) ;  /* 0x000000500014a947 */ /* 0x002fec0003800000 */
.L_x_168:
[----:B------:R-:W-:Y:S05]  /*3160*/  BSYNC B1 ;  /* 0x0000000000017941 */ /* 0x000fea0003800000 */
.L_x_54:
[----:B------:R-:W-:Y:S02]  /*3170*/  CS2R R8, SRZ ;  /* 0x0000000000087805 */ /* 0x000fe4000001ff00 */
[----:B------:R-:W-:Y:S02]  /*3180*/  CS2R R6, SRZ ;  /* 0x0000000000067805 */ /* 0x000fe4000001ff00 */
[----:B-1----:R-:W-:Y:S01]  /*3190*/  CS2R R4, SRZ ;  /* 0x0000000000047805 */ /* 0x002fe2000001ff00 */
[----:B------:R-:W-:Y:S06]  /*31a0*/  @P1 BRA `(.L_x_52) ;  /* 0x00000000004c1947 */ /* 0x000fec0003800000 */
[C---:B------:R-:W-:Y:S01]  /*31b0*/  IMAD.SHL.U32 R4, R18.reuse, 0x10, RZ ;  /* 0x0000001012047824 */ /* 0x040fe200078e00ff */
[----:B------:R-:W-:Y:S01]  /*31c0*/  SHF.R.U32.HI R7, RZ, 0x1, R18 ;  /* 0x00000001ff077819 */ /* 0x000fe20000011612 */
[C---:B------:R-:W-:Y:S01]  /*31d0*/  IMAD.SHL.U32 R5, R18.reuse, 0x20, RZ ;  /* 0x0000002012057824 */ /* 0x040fe200078e00ff */
[C---:B------:R-:W-:Y:S01]  /*31e0*/  LOP3.LUT P2, RZ, R18.reuse, 0x4, RZ, 0xc0, !PT ;  /* 0x0000000412ff7812 */ /* 0x040fe2000784c0ff */
[----:B------:R-:W-:Y:S01]  /*31f0*/  IMAD.SHL.U32 R9, R18, 0x4, RZ ;  /* 0x0000000412097824 */ /* 0x000fe200078e00ff */
[----:B------:R-:W-:Y:S01]  /*3200*/  LOP3.LUT R4, R4, 0xe00, RZ, 0xc0, !PT ;  /* 0x00000e0004047812 */ /* 0x000fe200078ec0ff */
[----:B------:R-:W-:Y:S05]  /*3210*/  WARPSYNC.ALL ;  /* 0x0000000000007948 */ /* 0x000fea0003800000 */
[----:B------:R-:W-:-:S02]  /*3220*/  LOP3.LUT R6, R5, 0xc0, RZ, 0xc0, !PT ;  /* 0x000000c005067812 */ /* 0x000fc400078ec0ff */
[----:B------:R-:W-:Y:S02]  /*3230*/  LOP3.LUT R4, R4, 0x20, R5, 0xf8, !PT ;  /* 0x0000002004047812 */ /* 0x000fe400078ef805 */
[----:B------:R-:W-:Y:S02]  /*3240*/  LOP3.LUT R6, R6, 0x8, R7, 0xf8, !PT ;  /* 0x0000000806067812 */ /* 0x000fe400078ef807 */
[----:B------:R-:W-:Y:S02]  /*3250*/  LOP3.LUT R4, R4, 0x100, R5, 0xf8, !PT ;  /* 0x0000010004047812 */ /* 0x000fe400078ef805 */
[----:B------:R-:W-:-:S04]  /*3260*/  LOP3.LUT R9, R6, 0x18, R9, 0x78, !PT ;  /* 0x0000001806097812 */ /* 0x000fc800078e7809 */
[----:B------:R-:W-:-:S04]  /*3270*/  LOP3.LUT R4, R4, R9, RZ, 0xfc, !PT ;  /* 0x0000000904047212 */ /* 0x000fc800078efcff */
[----:B------:R-:W-:-:S04]  /*3280*/  LEA R4, R4, UR53, 0x1 ;  /* 0x0000003504047c11 */ /* 0x000fc8000f8e08ff */
[C---:B------:R-:W-:Y:S01]  /*3290*/  IADD3 R8, R4.reuse, 0x220, RZ ;  /* 0x0000022004087810 */ /* 0x040fe20007ffe0ff */
[----:B------:R-:W-:-:S04]  /*32a0*/  VIADD R5, R4, 0x200 ;  /* 0x0000020004057836 */ /* 0x000fc80000000000 */
[----:B------:R-:W-:Y:S02]  /*32b0*/  @P2 VIADD R8, R5, 0xffffffe0 ;  /* 0xffffffe005082836 */ /* 0x000fe40000000000 */
[----:B------:R-:W1:Y:S04]  /*32c0*/  LDSM.16.M88.4 R4, [R4+0x200] ;  /* 0x000200000404783b */ /* 0x000e680000000200 */
[----:B------:R-:W3:Y:S02]  /*32d0*/  LDSM.16.M88.4 R8, [R8] ;  /* 0x000000000808783b */ /* 0x000ee40000000200 */
.L_x_52:
[----:B------:R-:W-:Y:S05]  /*32e0*/  BSYNC B0 ;  /* 0x0000000000007941 */ /* 0x000fea0003800000 */
.L_x_51:
[--C-:B-1----:R-:W-:Y:S02]  /*32f0*/  HADD2.F32 R14, -RZ, R4.reuse.H1_H1 ;  /* 0x30000004ff0e7230 */ /* 0x102fe40000004100 */
[C-C-:B-----5:R-:W-:Y:S01]  /*3300*/  FFMA R57, R93.reuse, R57, R104.reuse ;  /* 0x000000395d397223 */ /* 0x160fe20000000068 */
[C---:B------:R-:W-:Y:S01]  /*3310*/  FFMA R13, R93.reuse, R56, R104 ;  /* 0x000000385d0d7223 */ /* 0x040fe20000000068 */
[----:B------:R-:W-:Y:S02]  /*3320*/  HADD2.F32 R12, -RZ, R4.H0_H0 ;  /* 0x20000004ff0c7230 */ /* 0x000fe40000004100 */
[----:B------:R-:W-:Y:S01]  /*3330*/  FFMA R15, R93, R58, R102 ;  /* 0x0000003a5d0f7223 */ /* 0x000fe20000000066 */
[----:B------:R-:W-:Y:S02]  /*3340*/  HADD2.F32 R56, -RZ, R5.H0_H0 ;  /* 0x20000005ff387230 */ /* 0x000fe40000004100 */
[----:B------:R-:W-:Y:S01]  /*3350*/  FFMA R106, R14, R98, R57 ;  /* 0x000000620e6a7223 */ /* 0x000fe20000000039 */
[----:B------:R-:W-:-:S02]  /*3360*/  HADD2.F32 R14, -RZ, R6.H1_H1 ;  /* 0x30000006ff0e7230 */ /* 0x000fc40000004100 */
[C---:B------:R-:W-:Y:S01]  /*3370*/  FFMA R61, R93.reuse, R61, R104 ;  /* 0x0000003d5d3d7223 */ /* 0x040fe20000000068 */
[----:B------:R-:W-:Y:S02]  /*3380*/  HADD2.F32 R58, -RZ, R5.H1_H1 ;  /* 0x30000005ff3a7230 */ /* 0x000fe40000004100 */
[-C--:B------:R-:W-:Y:S01]  /*3390*/  FFMA R23, R12, R98.reuse, R13 ;  /* 0x000000620c177223 */ /* 0x080fe2000000000d */
[----:B------:R-:W-:Y:S01]  /*33a0*/  FFMA R57, R56, R98, R15 ;  /* 0x0000006238397223 */ /* 0x000fe2000000000f */
[C---:B------:R-:W-:Y:S01]  /*33b0*/  FFMA R59, R93.reuse, R59, R102 ;  /* 0x0000003b5d3b7223 */ /* 0x040fe20000000066 */
[C---:B------:R-:W-:Y:S01]  /*33c0*/  FFMA R13, R93.reuse, R60, R104 ;  /* 0x0000003c5d0d7223 */ /* 0x040fe20000000068 */
[----:B------:R-:W-:Y:S02]  /*33d0*/  HADD2.F32 R12, -RZ, R6.H0_H0 ;  /* 0x20000006ff0c7230 */ /* 0x000fe40000004100 */
[----:B------:R-:W-:Y:S01]  /*33e0*/  FFMA R15, R93, R62, R102 ;  /* 0x0000003e5d0f7223 */ /* 0x000fe20000000066 */
[----:B------:R-:W-:-:S02]  /*33f0*/  HADD2.F32 R56, -RZ, R7.H0_H0 ;  /* 0x20000007ff387230 */ /* 0x000fc40000004100 */
[-C--:B------:R-:W-:Y:S01]  /*3400*/  FFMA R60, R14, R98.reuse, R61 ;  /* 0x000000620e3c7223 */ /* 0x080fe2000000003d */
[----:B---3--:R-:W-:Y:S02]  /*3410*/  HADD2.F32 R14, -RZ, R8.H1_H1 ;  /* 0x30000008ff0e7230 */ /* 0x008fe40000004100 */
[C---:B------:R-:W-:Y:S01]  /*3420*/  FFMA R65, R93.reuse, R65, R104 ;  /* 0x000000415d417223 */ /* 0x040fe20000000068 */
[-C--:B------:R-:W-:Y:S01]  /*3430*/  FFMA R108, R58, R98.reuse, R59 ;  /* 0x000000623a6c7223 */ /* 0x080fe2000000003b */
[----:B------:R-:W-:Y:S02]  /*3440*/  HADD2.F32 R58, -RZ, R7.H1_H1 ;  /* 0x30000007ff3a7230 */ /* 0x000fe40000004100 */
[-C--:B------:R-:W-:Y:S01]  /*3450*/  FFMA R59, R12, R98.reuse, R13 ;  /* 0x000000620c3b7223 */ /* 0x080fe2000000000d */
[----:B------:R-:W-:Y:S01]  /*3460*/  FFMA R61, R56, R98, R15 ;  /* 0x00000062383d7223 */ /* 0x000fe2000000000f */
[C---:B------:R-:W-:Y:S01]  /*3470*/  FFMA R63, R93.reuse, R63, R102 ;  /* 0x0000003f5d3f7223 */ /* 0x040fe20000000066 */
[----:B------:R-:W-:Y:S01]  /*3480*/  FFMA R13, R93, R64, R104 ;  /* 0x000000405d0d7223 */ /* 0x000fe20000000068 */
[----:B------:R-:W-:-:S02]  /*3490*/  HADD2.F32 R56, -RZ, R9.H0_H0 ;  /* 0x20000009ff387230 */ /* 0x000fc40000004100 */
[C-C-:B------:R-:W-:Y:S01]  /*34a0*/  FFMA R15, R93.reuse, R66, R102.reuse ;  /* 0x000000425d0f7223 */ /* 0x140fe20000000066 */
[-C--:B------:R-:W-:Y:S01]  /*34b0*/  FFMA R64, R14, R98.reuse, R65 ;  /* 0x000000620e407223 */ /* 0x080fe20000000041 */
[----:B------:R-:W-:Y:S02]  /*34c0*/  IMAD.SHL.U32 R14, R18, 0x10, RZ ;  /* 0x00000010120e7824 */ /* 0x000fe400078e00ff */
[-C--:B------:R-:W-:Y:S01]  /*34d0*/  FFMA R62, R58, R98.reuse, R63 ;  /* 0x000000623a3e7223 */ /* 0x080fe2000000003f */
[----:B------:R-:W-:Y:S02]  /*34e0*/  HADD2.F32 R12, -RZ, R8.H0_H0 ;  /* 0x20000008ff0c7230 */ /* 0x000fe40000004100 */
[-C--:B------:R-:W-:Y:S01]  /*34f0*/  FFMA R65, R56, R98.reuse, R15 ;  /* 0x0000006238417223 */ /* 0x080fe2000000000f */
[----:B------:R-:W-:Y:S02]  /*3500*/  HADD2.F32 R58, -RZ, R9.H1_H1 ;  /* 0x30000009ff3a7230 */ /* 0x000fe40000004100 */
[----:B------:R-:W-:Y:S01]  /*3510*/  FFMA R67, R93, R67, R102 ;  /* 0x000000435d437223 */ /* 0x000fe20000000066 */
[----:B------:R-:W-:Y:S01]  /*3520*/  IMAD.SHL.U32 R56, R18, 0x20, RZ ;  /* 0x0000002012387824 */ /* 0x000fe200078e00ff */
[----:B------:R-:W-:Y:S01]  /*3530*/  LOP3.LUT R15, R14, 0xe00, RZ, 0xc0, !PT ;  /* 0x00000e000e0f7812 */ /* 0x000fe200078ec0ff */
[----:B------:R-:W-:Y:S01]  /*3540*/  FFMA R63, R12, R98, R13 ;  /* 0x000000620c3f7223 */ /* 0x000fe2000000000d */
[----:B------:R-:W-:-:S02]  /*3550*/  HADD2.F32 R14, -RZ, R10.H1_H1 ;  /* 0x3000000aff0e7230 */ /* 0x000fc40000004100 */
[C-C-:B------:R-:W-:Y:S01]  /*3560*/  FFMA R69, R93.reuse, R69, R104.reuse ;  /* 0x000000455d457223 */ /* 0x140fe20000000068 */
[----:B------:R-:W-:Y:S02]  /*3570*/  HADD2.F32 R12, -RZ, R10.H0_H0 ;  /* 0x2000000aff0c7230 */ /* 0x000fe40000004100 */
[----:B------:R-:W-:Y:S01]  /*3580*/  FFMA R66, R58, R98, R67 ;  /* 0x000000623a427223 */ /* 0x000fe20000000043 */
[----:B------:R-:W-:Y:S01]  /*3590*/  FFMA R13, R93, R68, R104 ;  /* 0x000000445d0d7223 */ /* 0x000fe20000000068 */
[----:B------:R-:W-:Y:S01]  /*35a0*/  SHF.R.U32.HI R97, RZ, 0x1, R18 ;  /* 0x00000001ff617819 */ /* 0x000fe20000011612 */
[-C--:B------:R-:W-:Y:S01]  /*35b0*/  FFMA R68, R14, R98.reuse, R69 ;  /* 0x000000620e447223 */ /* 0x080fe20000000045 */
[----:B------:R-:W-:Y:S01]  /*35c0*/  LOP3.LUT R58, R56, 0xc0, RZ, 0xc0, !PT ;  /* 0x000000c0383a7812 */ /* 0x000fe200078ec0ff */
[----:B------:R-:W-:Y:S01]  /*35d0*/  FFMA R67, R12, R98, R13 ;  /* 0x000000620c437223 */ /* 0x000fe2000000000d */
[----:B------:R-:W-:Y:S01]  /*35e0*/  IMAD.SHL.U32 R69, R18, 0x4, RZ ;  /* 0x0000000412457824 */ /* 0x000fe200078e00ff */
[----:B------:R-:W-:Y:S01]  /*35f0*/  LOP3.LUT R15, R15, 0x20, R56, 0xf8, !PT ;  /* 0x000000200f0f7812 */ /* 0x000fe200078ef838 */
[C-C-:B------:R-:W-:Y:S01]  /*3600*/  FFMA R71, R93.reuse, R71, R102.reuse ;  /* 0x000000475d477223 */ /* 0x140fe20000000066 */
[----:B------:R-:W-:Y:S01]  /*3610*/  LOP3.LUT R58, R58, 0x8, R97, 0xf8, !PT ;  /* 0x000000083a3a7812 */ /* 0x000fe200078ef861 */
[----:B------:R-:W-:Y:S01]  /*3620*/  FFMA R13, R93, R70, R102 ;  /* 0x000000465d0d7223 */ /* 0x000fe20000000066 */
[----:B------:R-:W-:Y:S01]  /*3630*/  LOP3.LUT R12, R18, 0xff, RZ, 0xc0, !PT ;  /* 0x000000ff120c7812 */ /* 0x000fe200078ec0ff */
[--C-:B------:R-:W-:Y:S01]  /*3640*/  HADD2.F32 R14, -RZ, R11.reuse.H0_H0 ;  /* 0x2000000bff0e7230 */ /* 0x100fe20000004100 */
[----:B------:R-:W-:Y:S01]  /*3650*/  LOP3.LUT R15, R15, 0x100, R56, 0xf8, !PT ;  /* 0x000001000f0f7812 */ /* 0x000fe200078ef838 */
[----:B------:R-:W-:Y:S01]  /*3660*/  HADD2.F32 R56, -RZ, R11.H1_H1 ;  /* 0x3000000bff387230 */ /* 0x000fe20000004100 */
[----:B------:R-:W-:Y:S01]  /*3670*/  LOP3.LUT R58, R58, 0x18, R69, 0x78, !PT ;  /* 0x000000183a3a7812 */ /* 0x000fe200078e7845 */
[----:B------:R-:W-:Y:S01]  /*3680*/  VIADD R12, R12, 0x1f ;  /* 0x0000001f0c0c7836 */ /* 0x000fe20000000000 */
[----:B------:R-:W-:Y:S01]  /*3690*/  LOP3.LUT P3, RZ, R18, 0x4, RZ, 0xc0, !PT ;  /* 0x0000000412ff7812 */ /* 0x000fe2000786c0ff */
[----:B------:R-:W-:Y:S01]  /*36a0*/  FFMA R69, R14, R98, R13 ;  /* 0x000000620e457223 */ /* 0x000fe2000000000d */
[----:B------:R-:W-:Y:S01]  /*36b0*/  LOP3.LUT R15, R15, R58, RZ, 0xfc, !PT ;  /* 0x0000003a0f0f7212 */ /* 0x000fe200078efcff */
[----:B------:R-:W-:Y:S01]  /*36c0*/  FFMA R70, R56, R98, R71 ;  /* 0x0000006238467223 */ /* 0x000fe20000000047 */
[----:B------:R-:W-:Y:S01]  /*36d0*/  ISETP.GT.U32.AND P2, PT, R12, 0x3e, PT ;  /* 0x0000003e0c00780c */ /* 0x000fe20003f44070 */
[----:B------:R-:W-:Y:S01]  /*36e0*/  IMAD.MOV.U32 R56, RZ, RZ, 0x20 ;  /* 0x00000020ff387424 */ /* 0x000fe200078e00ff */
[----:B------:R-:W-:Y:S01]  /*36f0*/  F2FP.F16.F32.PACK_AB R12, R106, R23 ;  /* 0x000000176a0c723e */ /* 0x000fe200000000ff */
[----:B------:R-:W-:Y:S05]  /*3700*/  WARPSYNC.ALL ;  /* 0x0000000000007948 */ /* 0x000fea0003800000 */
[----:B------:R-:W-:Y:S01]  /*3710*/  LEA R23, R15, UR53, 0x1 ;  /* 0x000000350f177c11 */ /* 0x000fe2000f8e08ff */
[----:B------:R-:W-:Y:S01]  /*3720*/  BSSY B0, `(.L_x_56) ;  /* 0x000001b000007945 */ /* 0x000fe20003800000 */
[----:B------:R-:W-:-:S02]  /*3730*/  SEL R56, R56, 0xffffffe0, !P3 ;  /* 0xffffffe038387807 */ /* 0x000fc40005800000 */
[----:B------:R-:W-:Y:S01]  /*3740*/  F2FP.F16.F32.PACK_AB R65, R66, R65 ;  /* 0x000000414241723e */ /* 0x000fe200000000ff */
[----:B------:R-:W-:Y:S01]  /*3750*/  VIADD R58, R23, 0x200 ;  /* 0x00000200173a7836 */ /* 0x000fe20000000000 */
[----:B------:R-:W-:Y:S02]  /*3760*/  F2FP.F16.F32.PACK_AB R13, R108, R57 ;  /* 0x000000396c0d723e */ /* 0x000fe400000000ff */
[----:B------:R-:W-:Y:S01]  /*3770*/  F2FP.F16.F32.PACK_AB R14, R60, R59 ;  /* 0x0000003b3c0e723e */ /* 0x000fe200000000ff */
[----:B------:R-:W-:Y:S01]  /*3780*/  IMAD.IADD R57, R58, 0x1, R56 ;  /* 0x000000013a397824 */ /* 0x000fe200078e0238 */
[----:B------:R-:W-:Y:S02]  /*3790*/  F2FP.F16.F32.PACK_AB R15, R62, R61 ;  /* 0x0000003d3e0f723e */ /* 0x000fe400000000ff */
[----:B------:R-:W-:Y:S02]  /*37a0*/  F2FP.F16.F32.PACK_AB R66, R68, R67 ;  /* 0x000000434442723e */ /* 0x000fe400000000ff */
[----:B------:R-:W-:Y:S01]  /*37b0*/  F2FP.F16.F32.PACK_AB R64, R64, R63 ;  /* 0x0000003f4040723e */ /* 0x000fe200000000ff */
[----:B------:R1:W-:Y:S01]  /*37c0*/  STSM.16.M88.4 [R23+0x200], R12 ;  /* 0x0002000c17007844 */ /* 0x0003e20000000200 */
[----:B------:R-:W-:-:S05]  /*37d0*/  F2FP.F16.F32.PACK_AB R67, R70, R69 ;  /* 0x000000454643723e */ /* 0x000fca00000000ff */
[----:B------:R1:W-:Y:S01]  /*37e0*/  STSM.16.M88.4 [R57], R64 ;  /* 0x0000004039007844 */ /* 0x0003e20000000200 */
[----:B------:R-:W-:Y:S01]  /*37f0*/  @!PT LDS RZ, [RZ] ;  /* 0x00000000fffff984 */ /* 0x000fe20000000800 */
[----:B------:R-:W-:Y:S01]  /*3800*/  @!PT LDS RZ, [RZ] ;  /* 0x00000000fffff984 */ /* 0x000fe20000000800 */
[----:B------:R-:W-:Y:S01]  /*3810*/  @!PT LDS RZ, [RZ] ;  /* 0x00000000fffff984 */ /* 0x000fe20000000800 */
[----:B------:R-:W-:Y:S01]  /*3820*/  @!PT LDS RZ, [RZ] ;  /* 0x00000000fffff984 */ /* 0x000fe20000000800 */
[----:B------:R3:W-:Y:S06]  /*3830*/  MEMBAR.ALL.CTA ;  /* 0x0000000000007992 */ /* 0x0007ec0000008000 */
[----:B---3--:R-:W3:Y:S02]  /*3840*/  FENCE.VIEW.ASYNC.S ;  /* 0x00000000000073c6 */ /* 0x008ee40000000000 */
[----:B---3--:R-:W-:Y:S06]  /*3850*/  BAR.SYNC.DEFER_BLOCKING 0x1, 0x100 ;  /* 0x0044000000007b1d */ /* 0x008fec0000010000 */
[----:B------:R-:W-:Y:S05]  /*3860*/  @P2 BRA `(.L_x_57) ;  /* 0x0000000000182947 */ /* 0x000fea0003800000 */
[----:B------:R-:W-:Y:S02]  /*3870*/  UIADD3 UR4, UP0, UR54, 0x4f0, URZ ;  /* 0x000004f036047890 */ /* 0x000fe4000ff1e03f */
[----:B------:R-:W-:Y:S02]  /*3880*/  UIADD3 UR44, UR53, 0x200, URZ ;  /* 0x00000200352c7890 */ /* 0x000fe4000fffe03f */
[----:B------:R-:W-:-:S09]  /*3890*/  UIADD3.X UR5, URZ, UR55, URZ, UP0, !UPT ;  /* 0x000000373f057290 */ /* 0x000fd200087fe43f */
[----:B------:R3:W-:Y:S01]  /*38a0*/  UTMASTG.3D [UR44], [UR4] ;  /* 0x0000002c040073b5 */ /* 0x0007e20008010000 */
[----:B------:R0:W-:Y:S01]  /*38b0*/  UTMACMDFLUSH ;  /* 0x00000000000079b7 */ /* 0x0001e20000000000 */
[----:B---3--:R-:W-:-:S04]  /*38c0*/  DEPBAR.LE SB0, 0x1 ;  /* 0x000080400000791a */ /* 0x008fc80000000000 */
.L_x_57:
[----:B------:R-:W-:Y:S05]  /*38d0*/  BSYNC B0 ;  /* 0x0000000000007941 */ /* 0x000fea0003800000 */
.L_x_56:
[----:B------:R-:W-:Y:S01]  /*38e0*/  BAR.SYNC.DEFER_BLOCKING 0x1, 0x100 ;  /* 0x0044000000007b1d */ /* 0x000fe20000010000 */
[----:B------:R-:W-:-:S13]  /*38f0*/  ISETP.NE.AND P4, PT, RZ, UR48, PT ;  /* 0x00000030ff007c0c */ /* 0x000fda000bf85270 */
[----:B------:R-:W-:Y:S05]  /*3900*/  @!P4 BRA `(.L_x_58) ;  /* 0x000000000034c947 */ /* 0x000fea0003800000 */
[----:B------:R-:W-:Y:S04]  /*3910*/  BSSY B0, `(.L_x_59) ;  /* 0x0000009000007945 */ /* 0x000fe80003800000 */
[----:B------:R-:W-:Y:S05]  /*3920*/  @!P0 BRA `(.L_x_60) ;  /* 0x00000000001c8947 */ /* 0x000fea0003800000 */
[----:B------:R-:W-:-:S13]  /*3930*/  ISETP.NE.AND P4, PT, R103, 0x3, PT ;  /* 0x000000036700780c */ /* 0x000fda0003f85270 */
[----:B------:R-:W-:Y:S05]  /*3940*/  @!P4 BRA `(.L_x_61) ;  /* 0x000000000004c947 */ /* 0x000fea0003800000 */
[----:B------:R-:W-:Y:S01]  /*3950*/  BPT.TRAP 0x1 ;  /* 0x000000040000795c */ /* 0x000fe20000300000 */
.L_x_61:
[----:B------:R-:W-:-:S04]  /*3960*/  ULEA UR4, UR39, UR53, 0x3 ;  /* 0x0000003527047291 */ /* 0x000fc8000f8e183f */
[----:B------:R-:W-:-:S04]  /*3970*/  UIADD3 UR4, UR4, 0x60, URZ ;  /* 0x0000006004047890 */ /* 0x000fc8000fffe03f */
[----:B------:R-:W-:-:S09]  /*3980*/  UPRMT UR4, UR52, 0x654, UR4 ;  /* 0x0000065434047896 */ /* 0x000fd20008000004 */
[----:B------:R-:W-:Y:S03]  /*3990*/  SYNCS.ARRIVE.TRANS64.RED.A1T0 RZ, [UR4], RZ ;  /* 0x000000ffffff79a7 */ /* 0x000fe60008100404 */
.L_x_60:
[----:B------:R-:W-:Y:S05]  /*39a0*/  BSYNC B0 ;  /* 0x0000000000007941 */ /* 0x000fea0003800000 */
.L_x_59:
[----:B------:R-:W-:-:S04]  /*39b0*/  UIADD3 UR39, UR39, 0x1, URZ ;  /* 0x0000000127277890 */ /* 0x000fc8000fffe03f */
[----:B------:R-:W-:-:S04]  /*39c0*/  UISETP.NE.AND UP0, UPT, UR39, 0x4, UPT ;  /* 0x000000042700788c */ /* 0x000fc8000bf05270 */
[----:B------:R-:W-:-:S12]  /*39d0*/  USEL UR39, UR39, URZ, UP0 ;  /* 0x0000003f27277287 */ /* 0x000fd80008000000 */
.L_x_58:
[----:B------:R-:W-:Y:S04]  /*39e0*/  BSSY B0, `(.L_x_62) ;  /* 0x0000014000007945 */ /* 0x000fe80003800000 */
[----:B------:R-:W-:Y:S05]  /*39f0*/  @!P0 BRA `(.L_x_63) ;  /* 0x0000000000488947 */ /* 0x000fea0003800000 */
[----:B------:R-:W-:-:S13]  /*3a00*/  ISETP.NE.AND P4, PT, R103, 0x3, PT ;  /* 0x000000036700780c */ /* 0x000fda0003f85270 */
[----:B------:R-:W-:Y:S05]  /*3a10*/  @!P4 BRA `(.L_x_64) ;  /* 0x000000000004c947 */ /* 0x000fea0003800000 */
[----:B------:R-:W-:Y:S01]  /*3a20*/  BPT.TRAP 0x1 ;  /* 0x000000040000795c */ /* 0x000fe20000300000 */
.L_x_64:
[C---:B-1----:R-:W-:Y:S01]  /*3a30*/  LEA R14, R21.reuse, UR53, 0x3 ;  /* 0x00000035150e7c11 */ /* 0x042fe2000f8e18ff */
[----:B------:R-:W-:Y:S01]  /*3a40*/  @!P1 IMAD R12, R21, 0x2000, R58 ;  /* 0x00002000150c9824 */ /* 0x000fe200078e023a */
[----:B------:R-:W-:Y:S01]  /*3a50*/  SHF.L.U32 R15, R91, 0x1f, RZ ;  /* 0x0000001f5b0f7819 */ /* 0x000fe200000006ff */
[----:B------:R-:W-:Y:S01]  /*3a60*/  BSSY B1, `(.L_x_65) ;  /* 0x0000007000017945 */ /* 0x000fe20003800000 */
[----:B------:R-:W-:Y:S01]  /*3a70*/  PLOP3.LUT P5, PT, PT, PT, PT, 0x8, 0x0 ;  /* 0x000000000000781c */ /* 0x000fe20003fae170 */
[----:B------:R-:W-:Y:S01]  /*3a80*/  @!P1 VIADD R13, R12, 0x20 ;  /* 0x000000200c0d9836 */ /* 0x000fe20000000000 */
[----:B------:R-:W1:Y:S01]  /*3a90*/  SYNCS.PHASECHK.TRANS64.TRYWAIT P4, [R14+URZ+0x40], R15 ;  /* 0x0000400f0e0075a7 */ /* 0x000e62000808017f */
[----:B------:R-:W-:-:S13]  /*3aa0*/  @!P1 PLOP3.LUT P5, PT, P3, PT, PT, 0x80, 0x0 ;  /* 0x000000000000981c */ /* 0x000fda0001faf070 */
[----:B------:R-:W-:Y:S01]  /*3ab0*/  @P5 VIADD R13, R12, 0xffffffe0 ;  /* 0xffffffe00c0d5836 */ /* 0x000fe20000000000 */
[----:B-1----:R-:W-:Y:S06]  /*3ac0*/  @!P4 BRA `(.L_x_66) ;  /* 0x0000004400d0c947 */ /* 0x002fec0003800000 */
.L_x_169:
[----:B------:R-:W-:Y:S05]  /*3ad0*/  BSYNC B1 ;  /* 0x0000000000017941 */ /* 0x000fea0003800000 */
.L_x_65:
[----:B------:R-:W-:Y:S05]  /*3ae0*/  @!P1 WARPSYNC.ALL ;  /* 0x0000000000009948 */ /* 0x000fea0003800000 */
[----:B------:R3:W4:Y:S01]  /*3af0*/  @!P1 LDSM.16.M88.4 R4, [R12] ;  /* 0x000000000c04983b */ /* 0x0007220000000200 */
[----:B------:R-:W-:-:S03]  /*3b00*/  VIADD R21, R21, 0x1 ;  /* 0x0000000115157836 */ /* 0x000fc60000000000 */
[----:B------:R3:W1:Y:S04]  /*3b10*/  @!P1 LDSM.16.M88.4 R8, [R13] ;  /* 0x000000000d08983b */ /* 0x0006680000000200 */
.L_x_63:
[----:B------:R-:W-:Y:S05]  /*3b20*/  BSYNC B0 ;  /* 0x0000000000007941 */ /* 0x000fea0003800000 */
.L_x_62:
[C---:B-1-3--:R-:W-:Y:S01]  /*3b30*/  FFMA R13, R93.reuse, R24, R100 ;  /* 0x000000185d0d7223 */ /* 0x04afe20000000064 */
[C---:B------:R-:W-:Y:S01]  /*3b40*/  FFMA R15, R93.reuse, R26, R20 ;  /* 0x0000001a5d0f7223 */ /* 0x040fe20000000014 */
[--C-:B----4-:R-:W-:Y:S02]  /*3b50*/  HADD2.F32 R14, -RZ, R4.reuse.H1_H1 ;  /* 0x30000004ff0e7230 */ /* 0x110fe40000004100 */
[C---:B------:R-:W-:Y:S01]  /*3b60*/  FFMA R25, R93.reuse, R25, R100 ;  /* 0x000000195d197223 */ /* 0x040fe20000000064 */
[----:B------:R-:W-:Y:S02]  /*3b70*/  HADD2.F32 R12, -RZ, R4.H0_H0 ;  /* 0x20000004ff0c7230 */ /* 0x000fe40000004100 */
[----:B------:R-:W-:Y:S01]  /*3b80*/  FFMA R27, R93, R27, R20 ;  /* 0x0000001b5d1b7223 */ /* 0x000fe20000000014 */
[--C-:B------:R-:W-:Y:S02]  /*3b90*/  HADD2.F32 R24, -RZ, R5.reuse.H0_H0 ;  /* 0x20000005ff187230 */ /* 0x100fe40000004100 */
[----:B------:R-:W-:Y:S01]  /*3ba0*/  FFMA R25, R14, R98, R25 ;  /* 0x000000620e197223 */ /* 0x000fe20000000019 */
[----:B------:R-:W-:-:S02]  /*3bb0*/  HADD2.F32 R26, -RZ, R5.H1_H1 ;  /* 0x30000005ff1a7230 */ /* 0x000fc40000004100 */
[----:B------:R-:W-:Y:S01]  /*3bc0*/  FFMA R12, R12, R98, R13 ;  /* 0x000000620c0c7223 */ /* 0x000fe2000000000d */
[C---:B------:R-:W-:Y:S01]  /*3bd0*/  FFMA R13, R93.reuse, R28, R100 ;  /* 0x0000001c5d0d7223 */ /* 0x040fe20000000064 */
[----:B------:R-:W-:Y:S01]  /*3be0*/  FFMA R14, R24, R98, R15 ;  /* 0x00000062180e7223 */ /* 0x000fe2000000000f */
[C---:B------:R-:W-:Y:S01]  /*3bf0*/  FFMA R15, R93.reuse, R30, R20 ;  /* 0x0000001e5d0f7223 */ /* 0x040fe20000000014 */
[----:B------:R-:W-:Y:S01]  /*3c00*/  FFMA R27, R26, R98, R27 ;  /* 0x000000621a1b7223 */ /* 0x000fe2000000001b */
[--C-:B------:R-:W-:Y:S02]  /*3c10*/  HADD2.F32 R26, -RZ, R6.reuse.H1_H1 ;  /* 0x30000006ff1a7230 */ /* 0x100fe40000004100 */
[C---:B------:R-:W-:Y:S01]  /*3c20*/  FFMA R29, R93.reuse, R29, R100 ;  /* 0x0000001d5d1d7223 */ /* 0x040fe20000000064 */
[----:B------:R-:W-:Y:S02]  /*3c30*/  HADD2.F32 R24, -RZ, R6.H0_H0 ;  /* 0x20000006ff187230 */ /* 0x000fe40000004100 */
[----:B------:R-:W-:Y:S01]  /*3c40*/  FFMA R31, R93, R31, R20 ;  /* 0x0000001f5d1f7223 */ /* 0x000fe20000000014 */
[----:B------:R-:W-:-:S02]  /*3c50*/  HADD2.F32 R28, -RZ, R7.H0_H0 ;  /* 0x20000007ff1c7230 */ /* 0x000fc40000004100 */
[-C--:B------:R-:W-:Y:S01]  /*3c60*/  FFMA R29, R26, R98.reuse, R29 ;  /* 0x000000621a1d7223 */ /* 0x080fe2000000001d */
[----:B------:R-:W-:Y:S02]  /*3c70*/  HADD2.F32 R30, -RZ, R7.H1_H1 ;  /* 0x30000007ff1e7230 */ /* 0x000fe40000004100 */
[----:B------:R-:W-:Y:S01]  /*3c80*/  FFMA R24, R24, R98, R13 ;  /* 0x0000006218187223 */ /* 0x000fe2000000000d */
[C---:B------:R-:W-:Y:S01]  /*3c90*/  FFMA R13, R93.reuse, R32, R100 ;  /* 0x000000205d0d7223 */ /* 0x040fe20000000064 */
[----:B------:R-:W-:Y:S01]  /*3ca0*/  FFMA R26, R28, R98, R15 ;  /* 0x000000621c1a7223 */ /* 0x000fe2000000000f */
[C---:B------:R-:W-:Y:S01]  /*3cb0*/  FFMA R15, R93.reuse, R34, R20 ;  /* 0x000000225d0f7223 */ /* 0x040fe20000000014 */
[----:B------:R-:W-:Y:S01]  /*3cc0*/  FFMA R31, R30, R98, R31 ;  /* 0x000000621e1f7223 */ /* 0x000fe2000000001f */
[--C-:B------:R-:W-:Y:S02]  /*3cd0*/  HADD2.F32 R30, -RZ, R8.reuse.H1_H1 ;  /* 0x30000008ff1e7230 */ /* 0x100fe40000004100 */
[----:B------:R-:W-:Y:S01]  /*3ce0*/  FFMA R33, R93, R33, R100 ;  /* 0x000000215d217223 */ /* 0x000fe20000000064 */
[----:B------:R-:W-:-:S02]  /*3cf0*/  HADD2.F32 R28, -RZ, R8.H0_H0 ;  /* 0x20000008ff1c7230 */ /* 0x000fc40000004100 */
[C---:B------:R-:W-:Y:S01]  /*3d00*/  FFMA R35, R93.reuse, R35, R20 ;  /* 0x000000235d237223 */ /* 0x040fe20000000014 */
[--C-:B------:R-:W-:Y:S02]  /*3d10*/  HADD2.F32 R32, -RZ, R9.reuse.H0_H0 ;  /* 0x20000009ff207230 */ /* 0x100fe40000004100 */
[-C--:B------:R-:W-:Y:S01]  /*3d20*/  FFMA R33, R30, R98.reuse, R33 ;  /* 0x000000621e217223 */ /* 0x080fe20000000021 */
[----:B------:R-:W-:Y:S02]  /*3d30*/  HADD2.F32 R34, -RZ, R9.H1_H1 ;  /* 0x30000009ff227230 */ /* 0x000fe40000004100 */
[----:B------:R-:W-:Y:S01]  /*3d40*/  FFMA R28, R28, R98, R13 ;  /* 0x000000621c1c7223 */ /* 0x000fe2000000000d */
[C---:B------:R-:W-:Y:S01]  /*3d50*/  FFMA R13, R93.reuse, R36, R100 ;  /* 0x000000245d0d7223 */ /* 0x040fe20000000064 */
[----:B------:R-:W-:Y:S01]  /*3d60*/  FFMA R30, R32, R98, R15 ;  /* 0x00000062201e7223 */ /* 0x000fe2000000000f */
[----:B------:R-:W-:Y:S01]  /*3d70*/  FFMA R15, R93, R38, R20 ;  /* 0x000000265d0f7223 */ /* 0x000fe20000000014 */
[----:B------:R-:W-:Y:S01]  /*3d80*/  FFMA R35, R34, R98, R35 ;  /* 0x0000006222237223 */ /* 0x000fe20000000023 */
[----:B------:R-:W-:-:S02]  /*3d90*/  HADD2.F32 R34, -RZ, R10.H1_H1 ;  /* 0x3000000aff227230 */ /* 0x000fc40000004100 */
[C---:B------:R-:W-:Y:S01]  /*3da0*/  FFMA R37, R93.reuse, R37, R100 ;  /* 0x000000255d257223 */ /* 0x040fe20000000064 */
[----:B------:R-:W-:Y:S02]  /*3db0*/  HADD2.F32 R32, -RZ, R10.H0_H0 ;  /* 0x2000000aff207230 */ /* 0x000fe40000004100 */
[----:B------:R-:W-:Y:S01]  /*3dc0*/  FFMA R39, R93, R39, R20 ;  /* 0x000000275d277223 */ /* 0x000fe20000000014 */
[--C-:B------:R-:W-:Y:S02]  /*3dd0*/  HADD2.F32 R36, -RZ, R11.reuse.H0_H0 ;  /* 0x2000000bff247230 */ /* 0x100fe40000004100 */
[-C--:B------:R-:W-:Y:S01]  /*3de0*/  FFMA R37, R34, R98.reuse, R37 ;  /* 0x0000006222257223 */ /* 0x080fe20000000025 */
[----:B------:R-:W-:Y:S02]  /*3df0*/  HADD2.F32 R38, -RZ, R11.H1_H1 ;  /* 0x3000000bff267230 */ /* 0x000fe40000004100 */
[----:B------:R-:W-:Y:S01]  /*3e00*/  FFMA R32, R32, R98, R13 ;  /* 0x0000006220207223 */ /* 0x000fe2000000000d */
[----:B------:R-:W-:Y:S01]  /*3e10*/  F2FP.F16.F32.PACK_AB R13, R27, R14 ;  /* 0x0000000e1b0d723e */ /* 0x000fe200000000ff */
[----:B------:R-:W-:Y:S01]  /*3e20*/  FFMA R34, R36, R98, R15 ;  /* 0x0000006224227223 */ /* 0x000fe2000000000f */
[----:B------:R-:W-:Y:S01]  /*3e30*/  F2FP.F16.F32.PACK_AB R14, R29, R24 ;  /* 0x000000181d0e723e */ /* 0x000fe200000000ff */
[----:B------:R-:W-:Y:S01]  /*3e40*/  FFMA R39, R38, R98, R39 ;  /* 0x0000006226277223 */ /* 0x000fe20000000027 */
[----:B------:R-:W-:Y:S01]  /*3e50*/  F2FP.F16.F32.PACK_AB R12, R25, R12 ;  /* 0x0000000c190c723e */ /* 0x000fe200000000ff */
[----:B------:R-:W-:Y:S05]  /*3e60*/  WARPSYNC.ALL ;  /* 0x0000000000007948 */ /* 0x000fea0003800000 */
[----:B------:R-:W-:Y:S01]  /*3e70*/  F2FP.F16.F32.PACK_AB R15, R31, R26 ;  /* 0x0000001a1f0f723e */ /* 0x000fe200000000ff */
[----:B------:R-:W-:Y:S01]  /*3e80*/  BSSY B0, `(.L_x_67) ;  /* 0x0000019000007945 */ /* 0x000fe20003800000 */
[----:B------:R-:W-:-:S02]  /*3e90*/  F2FP.F16.F32.PACK_AB R29, R35, R30 ;  /* 0x0000001e231d723e */ /* 0x000fc400000000ff */
[----:B------:R-:W-:Y:S01]  /*3ea0*/  F2FP.F16.F32.PACK_AB R28, R33, R28 ;  /* 0x0000001c211c723e */ /* 0x000fe200000000ff */
[----:B------:R1:W-:Y:S01]  /*3eb0*/  STSM.16.M88.4 [R23+0x2200], R12 ;  /* 0x0022000c17007844 */ /* 0x0003e20000000200 */
[----:B------:R-:W-:Y:S02]  /*3ec0*/  F2FP.F16.F32.PACK_AB R30, R37, R32 ;  /* 0x00000020251e723e */ /* 0x000fe400000000ff */
[----:B------:R-:W-:Y:S02]  /*3ed0*/  F2FP.F16.F32.PACK_AB R31, R39, R34 ;  /* 0x00000022271f723e */ /* 0x000fe400000000ff */
[----:B------:R-:W-:-:S05]  /*3ee0*/  IADD3 R24, R56, 0x2200, R23 ;  /* 0x0000220038187810 */ /* 0x000fca0007ffe017 */
        /* <DEDUP_REMOVED lines=11> */
[----:B------:R-:W-:Y:S02]  /*3fa0*/  UIADD3 UR4, UR53, 0x2200, URZ ;  /* 0x0000220035047890 */ /* 0x000fe4000fffe03f */
[----:B------:R-:W-:Y:S01]  /*3fb0*/  UIADD3.X UR9, URZ, UR55, URZ, UP0, !UPT ;  /* 0x000000373f097290 */ /* 0x000fe200087fe43f */
[----:B------:R-:W-:Y:S01]  /*3fc0*/  UMOV UR5, UR45 ;  /* 0x0000002d00057c82 */ /* 0x000fe20008000000 */
[----:B------:R-:W-:-:S07]  /*3fd0*/  UMOV UR7, UR47 ;  /* 0x0000002f00077c82 */ /* 0x000fce0008000000 */
[----:B------:R3:W-:Y:S01]  /*3fe0*/  UTMASTG.3D [UR4], [UR8] ;  /* 0x00000004080073b5 */ /* 0x0007e20008010000 */
[----:B------:R0:W-:Y:S01]  /*3ff0*/  UTMACMDFLUSH ;  /* 0x00000000000079b7 */ /* 0x0001e20000000000 */
[----:B---3--:R-:W-:-:S04]  /*4000*/  DEPBAR.LE SB0, 0x1 ;  /* 0x000080400000791a */ /* 0x008fc80000000000 */
.L_x_68:
[----:B------:R-:W-:Y:S05]  /*4010*/  BSYNC B0 ;  /* 0x0000000000007941 */ /* 0x000fea0003800000 */
.L_x_67:
[----:B------:R-:W-:Y:S06]  /*4020*/  BAR.SYNC.DEFER_BLOCKING 0x1, 0x100 ;  /* 0x0044000000007b1d */ /* 0x000fec0000010000 */
[----:B------:R-:W-:Y:S04]  /*4030*/  BSSY B0, `(.L_x_69) ;  /* 0x0000009000007945 */ /* 0x000fe80003800000 */
[----:B------:R-:W-:Y:S05]  /*4040*/  @!P0 BRA `(.L_x_70) ;  /* 0x00000000001c8947 */ /* 0x000fea0003800000 */
[----:B------:R-:W-:-:S13]  /*4050*/  ISETP.NE.AND P4, PT, R103, 0x3, PT ;  /* 0x000000036700780c */ /* 0x000fda0003f85270 */
[----:B------:R-:W-:Y:S05]  /*4060*/  @!P4 BRA `(.L_x_71) ;  /* 0x000000000004c947 */ /* 0x000fea0003800000 */
[----:B------:R-:W-:Y:S01]  /*4070*/  BPT.TRAP 0x1 ;  /* 0x000000040000795c */ /* 0x000fe20000300000 */
.L_x_71:
[----:B------:R-:W-:-:S04]  /*4080*/  ULEA UR4, UR39, UR53, 0x3 ;  /* 0x0000003527047291 */ /* 0x000fc8000f8e183f */
[----:B------:R-:W-:-:S04]  /*4090*/  UIADD3 UR4, UR4, 0x60, URZ ;  /* 0x0000006004047890 */ /* 0x000fc8000fffe03f */
[----:B------:R-:W-:-:S09]  /*40a0*/  UPRMT UR4, UR52, 0x654, UR4 ;  /* 0x0000065434047896 */ /* 0x000fd20008000004 */
[----:B------:R-:W-:Y:S03]  /*40b0*/  SYNCS.ARRIVE.TRANS64.RED.A1T0 RZ, [UR4], RZ ;  /* 0x000000ffffff79a7 */ /* 0x000fe60008100404 */
.L_x_70:
[----:B------:R-:W-:Y:S05]  /*40c0*/  BSYNC B0 ;  /* 0x0000000000007941 */ /* 0x000fea0003800000 */
.L_x_69:
[----:B------:R-:W-:Y:S01]  /*40d0*/  UIADD3 UR39, UR39, 0x1, URZ ;  /* 0x0000000127277890 */ /* 0x000fe2000fffe03f */
[----:B------:R-:W-:Y:S01]  /*40e0*/  BSSY B0, `(.L_x_72) ;  /* 0x000001c000007945 */ /* 0x000fe20003800000 */
[----:B-1----:R-:W-:Y:S02]  /*40f0*/  IMAD.MOV.U32 R12, RZ, RZ, R91 ;  /* 0x000000ffff0c7224 */ /* 0x002fe400078e005b */
[----:B------:R-:W-:-:S04]  /*4100*/  UISETP.NE.AND UP0, UPT, UR39, 0x4, UPT ;  /* 0x000000042700788c */ /* 0x000fc8000bf05270 */
[----:B------:R-:W-:Y:S01]  /*4110*/  USEL UR39, UR39, URZ, UP0 ;  /* 0x0000003f27277287 */ /* 0x000fe20008000000 */
[----:B------:R-:W-:Y:S11]  /*4120*/  @!P0 BRA `(.L_x_73) ;  /* 0x00000000005c8947 */ /* 0x000ff60003800000 */
[----:B------:R-:W-:-:S13]  /*4130*/  ISETP.NE.AND P4, PT, R103, 0x3, PT ;  /* 0x000000036700780c */ /* 0x000fda0003f85270 */
[----:B------:R-:W-:Y:S05]  /*4140*/  @!P4 BRA `(.L_x_74) ;  /* 0x000000000004c947 */ /* 0x000fea0003800000 */
[----:B------:R-:W-:Y:S01]  /*4150*/  BPT.TRAP 0x1 ;  /* 0x000000040000795c */ /* 0x000fe20000300000 */
.L_x_74:
[C---:B------:R-:W-:Y:S01]  /*4160*/  LEA R14, R21.reuse, UR53, 0x3 ;  /* 0x00000035150e7c11 */ /* 0x040fe2000f8e18ff */
[----:B------:R-:W-:Y:S01]  /*4170*/  @!P1 IMAD R24, R21, 0x2000, R58 ;  /* 0x0000200015189824 */ /* 0x000fe200078e023a */
[----:B------:R-:W-:Y:S01]  /*4180*/  SHF.L.U32 R15, R91, 0x1f, RZ ;  /* 0x0000001f5b0f7819 */ /* 0x000fe200000006ff */
[----:B------:R-:W-:Y:S01]  /*4190*/  BSSY B1, `(.L_x_75) ;  /* 0x0000008000017945 */ /* 0x000fe20003800000 */
[----:B------:R-:W-:Y:S02]  /*41a0*/  PLOP3.LUT P5, PT, PT, PT, PT, 0x8, 0x0 ;  /* 0x000000000000781c */ /* 0x000fe40003fae170 */
[----:B------:R-:W1:Y:S01]  /*41b0*/  SYNCS.PHASECHK.TRANS64.TRYWAIT P4, [R14+URZ+0x40], R15 ;  /* 0x0000400f0e0075a7 */ /* 0x000e62000808017f */
[----:B------:R-:W-:Y:S02]  /*41c0*/  @!P1 PLOP3.LUT P5, PT, P3, PT, PT, 0x80, 0x0 ;  /* 0x000000000000981c */ /* 0x000fe40001faf070 */
[----:B------:R-:W-:-:S11]  /*41d0*/  @!P1 IADD3 R12, R24, 0x20, RZ ;  /* 0x00000020180c9810 */ /* 0x000fd60007ffe0ff */
[----:B------:R-:W-:-:S04]  /*41e0*/  @P5 VIADD R12, R24, 0xffffffe0 ;  /* 0xffffffe0180c5836 */ /* 0x000fc80000000000 */
[----:B------:R-:W-:Y:S01]  /*41f0*/  @!P1 IMAD.MOV.U32 R13, RZ, RZ, R12 ;  /* 0x000000ffff0d9224 */ /* 0x000fe200078e000c */
[----:B-1----:R-:W-:Y:S06]  /*4200*/  @!P4 BRA `(.L_x_76) ;  /* 0x000000400014c947 */ /* 0x002fec0003800000 */
.L_x_170:
[----:B------:R-:W-:Y:S05]  /*4210*/  BSYNC B1 ;  /* 0x0000000000017941 */ /* 0x000fea0003800000 */
.L_x_75:
[----:B------:R-:W-:Y:S05]  /*4220*/  @!P1 WARPSYNC.ALL ;  /* 0x0000000000009948 */ /* 0x000fea0003800000 */
[----:B------:R3:W4:Y:S01]  /*4230*/  @!P1 LDSM.16.M88.4 R4, [R24] ;  /* 0x000000001804983b */ /* 0x0007220000000200 */
[----:B------:R-:W-:-:S03]  /*4240*/  VIADD R21, R21, 0x1 ;  /* 0x0000000115157836 */ /* 0x000fc60000000000 */
[----:B------:R3:W1:Y:S02]  /*4250*/  @!P1 LDSM.16.M88.4 R8, [R13] ;  /* 0x000000000d08983b */ /* 0x0006640000000200 */
[----:B------:R-:W-:-:S04]  /*4260*/  ISETP.NE.AND P4, PT, R21, 0x4, PT ;  /* 0x000000041500780c */ /* 0x000fc80003f85270 */
[----:B------:R-:W-:Y:S02]  /*4270*/  SEL R12, RZ, 0x1, P4 ;  /* 0x00000001ff0c7807 */ /* 0x000fe40002000000 */
[----:B------:R-:W-:Y:S02]  /*4280*/  SEL R21, R21, RZ, P4 ;  /* 0x000000ff15157207 */ /* 0x000fe40002000000 */
[----:B---3--:R-:W-:-:S07]  /*4290*/  LOP3.LUT R12, R91, R12, RZ, 0x3c, !PT ;  /* 0x0000000c5b0c7212 */ /* 0x008fce00078e3cff */
.L_x_73:
[----:B------:R-:W-:Y:S05]  /*42a0*/  BSYNC B0 ;  /* 0x0000000000007941 */ /* 0x000fea0003800000 */
.L_x_72:
[--C-:B----4-:R-:W-:Y:S02]  /*42b0*/  HADD2.F32 R24, -RZ, R5.reuse.H0_H0 ;  /* 0x20000005ff187230 */ /* 0x110fe40000004100 */
[C---:B-1----:R-:W-:Y:S01]  /*42c0*/  FFMA R15, R93.reuse, R74, R102 ;  /* 0x0000004a5d0f7223 */ /* 0x042fe20000000066 */
[----:B------:R-:W-:Y:S02]  /*42d0*/  HADD2.F32 R26, -RZ, R5.H1_H1 ;  /* 0x30000005ff1a7230 */ /* 0x000fe40000004100 */
[C---:B------:R-:W-:Y:S01]  /*42e0*/  FFMA R25, R93.reuse, R76, R104 ;  /* 0x0000004c5d197223 */ /* 0x040fe20000000068 */
[--C-:B------:R-:W-:Y:S02]  /*42f0*/  HADD2.F32 R28, -RZ, R6.reuse.H0_H0 ;  /* 0x20000006ff1c7230 */ /* 0x100fe40000004100 */
[C---:B------:R-:W-:Y:S01]  /*4300*/  FFMA R75, R93.reuse, R75, R102 ;  /* 0x0000004b5d4b7223 */ /* 0x040fe20000000066 */
[----:B------:R-:W-:Y:S02]  /*4310*/  HADD2.F32 R30, -RZ, R6.H1_H1 ;  /* 0x30000006ff1e7230 */ /* 0x000fe40000004100 */
[----:B------:R-:W-:Y:S01]  /*4320*/  FFMA R77, R93, R77, R104 ;  /* 0x0000004d5d4d7223 */ /* 0x000fe20000000068 */
[-C--:B------:R-:W-:Y:S01]  /*4330*/  FFMA R15, R24, R98.reuse, R15 ;  /* 0x00000062180f7223 */ /* 0x080fe2000000000f */
[-C--:B------:R-:W-:Y:S01]  /*4340*/  FFMA R24, R26, R98.reuse, R75 ;  /* 0x000000621a187223 */ /* 0x080fe2000000004b */
[-C--:B------:R-:W-:Y:S01]  /*4350*/  FFMA R25, R28, R98.reuse, R25 ;  /* 0x000000621c197223 */ /* 0x080fe20000000019 */
[----:B------:R-:W-:Y:S01]  /*4360*/  FFMA R26, R30, R98, R77 ;  /* 0x000000621e1a7223 */ /* 0x000fe2000000004d */
[----:B------:R-:W-:-:S02]  /*4370*/  HADD2.F32 R28, -RZ, R7.H0_H0 ;  /* 0x20000007ff1c7230 */ /* 0x000fc40000004100 */
[C-C-:B------:R-:W-:Y:S01]  /*4380*/  FFMA R27, R93.reuse, R78, R102.reuse ;  /* 0x0000004e5d1b7223 */ /* 0x140fe20000000066 */
[----:B------:R-:W-:Y:S02]  /*4390*/  HADD2.F32 R30, -RZ, R7.H1_H1 ;  /* 0x30000007ff1e7230 */ /* 0x000fe40000004100 */
[C---:B------:R-:W-:Y:S01]  /*43a0*/  FFMA R79, R93.reuse, R79, R102 ;  /* 0x0000004f5d4f7223 */ /* 0x040fe20000000066 */
[----:B------:R-:W-:Y:S02]  /*43b0*/  HADD2.F32 R34, -RZ, R8.H1_H1 ;  /* 0x30000008ff227230 */ /* 0x000fe40000004100 */
[C-C-:B------:R-:W-:Y:S01]  /*43c0*/  FFMA R81, R93.reuse, R81, R104.reuse ;  /* 0x000000515d517223 */ /* 0x140fe20000000068 */
[----:B------:R-:W-:Y:S02]  /*43d0*/  HADD2.F32 R14, -RZ, R4.H0_H0 ;  /* 0x20000004ff0e7230 */ /* 0x000fe40000004100 */
[----:B------:R-:W-:Y:S01]  /*43e0*/  FFMA R13, R93, R72, R104 ;  /* 0x000000485d0d7223 */ /* 0x000fe20000000068 */
[----:B------:R-:W-:-:S02]  /*43f0*/  HADD2.F32 R36, -RZ, R9.H0_H0 ;  /* 0x20000009ff247230 */ /* 0x000fc40000004100 */
[C---:B------:R-:W-:Y:S01]  /*4400*/  FFMA R31, R93.reuse, R82, R102 ;  /* 0x000000525d1f7223 */ /* 0x040fe20000000066 */
[----:B------:R-:W-:Y:S02]  /*4410*/  HADD2.F32 R32, -RZ, R8.H0_H0 ;  /* 0x20000008ff207230 */ /* 0x000fe40000004100 */
[C-C-:B------:R-:W-:Y:S01]  /*4420*/  FFMA R29, R93.reuse, R80, R104.reuse ;  /* 0x000000505d1d7223 */ /* 0x140fe20000000068 */
[-C--:B------:R-:W-:Y:S01]  /*4430*/  FFMA R27, R28, R98.reuse, R27 ;  /* 0x000000621c1b7223 */ /* 0x080fe2000000001b */
[-C--:B------:R-:W-:Y:S01]  /*4440*/  FFMA R28, R30, R98.reuse, R79 ;  /* 0x000000621e1c7223 */ /* 0x080fe2000000004f */
[-C--:B------:R-:W-:Y:S01]  /*4450*/  FFMA R30, R34, R98.reuse, R81 ;  /* 0x00000062221e7223 */ /* 0x080fe20000000051 */
[-C--:B------:R-:W-:Y:S01]  /*4460*/  FFMA R13, R14, R98.reuse, R13 ;  /* 0x000000620e0d7223 */ /* 0x080fe2000000000d */
[----:B------:R-:W-:Y:S01]  /*4470*/  FFMA R31, R36, R98, R31 ;  /* 0x00000062241f7223 */ /* 0x000fe2000000001f */
[----:B------:R-:W-:Y:S02]  /*4480*/  HADD2.F32 R34, -RZ, R10.H0_H0 ;  /* 0x2000000aff227230 */ /* 0x000fe40000004100 */
[----:B------:R-:W-:Y:S01]  /*4490*/  FFMA R33, R93, R84, R104 ;  /* 0x000000545d217223 */ /* 0x000fe20000000068 */
[----:B------:R-:W-:-:S02]  /*44a0*/  HADD2.F32 R14, -RZ, R4.H1_H1 ;  /* 0x30000004ff0e7230 */ /* 0x000fc40000004100 */
[----:B------:R-:W-:Y:S01]  /*44b0*/  FFMA R29, R32, R98, R29 ;  /* 0x00000062201d7223 */ /* 0x000fe2000000001d */
[----:B------:R-:W-:Y:S02]  /*44c0*/  HADD2.F32 R36, -RZ, R10.H1_H1 ;  /* 0x3000000aff247230 */ /* 0x000fe40000004100 */
[C-C-:B------:R-:W-:Y:S01]  /*44d0*/  FFMA R73, R93.reuse, R73, R104.reuse ;  /* 0x000000495d497223 */ /* 0x140fe20000000068 */
[C---:B------:R-:W-:Y:S01]  /*44e0*/  FFMA R85, R93.reuse, R85, R104 ;  /* 0x000000555d557223 */ /* 0x040fe20000000068 */
[----:B------:R-:W-:Y:S02]  /*44f0*/  HADD2.F32 R32, -RZ, R9.H1_H1 ;  /* 0x30000009ff207230 */ /* 0x000fe40000004100 */
[C-C-:B------:R-:W-:Y:S01]  /*4500*/  FFMA R83, R93.reuse, R83, R102.reuse ;  /* 0x000000535d537223 */ /* 0x140fe20000000066 */
[--C-:B------:R-:W-:Y:S02]  /*4510*/  HADD2.F32 R38, -RZ, R11.reuse.H0_H0 ;  /* 0x2000000bff267230 */ /* 0x100fe40000004100 */
[----:B------:R-:W-:Y:S01]  /*4520*/  FFMA R35, R93, R86, R102 ;  /* 0x000000565d237223 */ /* 0x000fe20000000066 */
[----:B------:R-:W-:-:S02]  /*4530*/  HADD2.F32 R60, -RZ, R11.H1_H1 ;  /* 0x3000000bff3c7230 */ /* 0x000fc40000004100 */
[----:B------:R-:W-:Y:S01]  /*4540*/  FFMA R87, R93, R87, R102 ;  /* 0x000000575d577223 */ /* 0x000fe20000000066 */
[-C--:B------:R-:W-:Y:S01]  /*4550*/  FFMA R33, R34, R98.reuse, R33 ;  /* 0x0000006222217223 */ /* 0x080fe20000000021 */
[-C--:B------:R-:W-:Y:S01]  /*4560*/  FFMA R14, R14, R98.reuse, R73 ;  /* 0x000000620e0e7223 */ /* 0x080fe20000000049 */
[-C--:B------:R-:W-:Y:S01]  /*4570*/  FFMA R34, R36, R98.reuse, R85 ;  /* 0x0000006224227223 */ /* 0x080fe20000000055 */
[-C--:B------:R-:W-:Y:S01]  /*4580*/  FFMA R32, R32, R98.reuse, R83 ;  /* 0x0000006220207223 */ /* 0x080fe20000000053 */
[-C--:B------:R-:W-:Y:S01]  /*4590*/  FFMA R35, R38, R98.reuse, R35 ;  /* 0x0000006226237223 */ /* 0x080fe20000000023 */
[----:B------:R-:W-:Y:S01]  /*45a0*/  FFMA R36, R60, R98, R87 ;  /* 0x000000623c247223 */ /* 0x000fe20000000057 */
[----:B------:R-:W-:Y:S01]  /*45b0*/  F2FP.F16.F32.PACK_AB R60, R14, R13 ;  /* 0x0000000d0e3c723e */ /* 0x000fe200000000ff */
[----:B------:R-:W-:Y:S05]  /*45c0*/  WARPSYNC.ALL ;  /* 0x0000000000007948 */ /* 0x000fea0003800000 */
[----:B------:R-:W-:Y:S01]  /*45d0*/  F2FP.F16.F32.PACK_AB R61, R24, R15 ;  /* 0x0000000f183d723e */ /* 0x000fe200000000ff */
[----:B------:R-:W-:Y:S01]  /*45e0*/  BSSY B0, `(.L_x_77) ;  /* 0x000001b000007945 */ /* 0x000fe20003800000 */
[----:B------:R-:W-:-:S02]  /*45f0*/  F2FP.F16.F32.PACK_AB R62, R26, R25 ;  /* 0x000000191a3e723e */ /* 0x000fc400000000ff */
[----:B------:R-:W-:Y:S02]  /*4600*/  F2FP.F16.F32.PACK_AB R63, R28, R27 ;  /* 0x0000001b1c3f723e */ /* 0x000fe400000000ff */
[----:B------:R-:W-:Y:S02]  /*4610*/  F2FP.F16.F32.PACK_AB R24, R30, R29 ;  /* 0x0000001d1e18723e */ /* 0x000fe400000000ff */
        /* <DEDUP_REMOVED lines=23> */
.L_x_78:
[----:B------:R-:W-:Y:S05]  /*4790*/  BSYNC B0 ;  /* 0x0000000000007941 */ /* 0x000fea0003800000 */
.L_x_77:
[----:B------:R-:W-:Y:S06]  /*47a0*/  BAR.SYNC.DEFER_BLOCKING 0x1, 0x100 ;  /* 0x0044000000007b1d */ /* 0x000fec0000010000 */
[----:B------:R-:W-:Y:S04]  /*47b0*/  BSSY B0, `(.L_x_79) ;  /* 0x0000009000007945 */ /* 0x000fe80003800000 */
[----:B------:R-:W-:Y:S05]  /*47c0*/  @!P0 BRA `(.L_x_80) ;  /* 0x00000000001c8947 */ /* 0x000fea0003800000 */
[----:B------:R-:W-:-:S13]  /*47d0*/  ISETP.NE.AND P4, PT, R103, 0x3, PT ;  /* 0x000000036700780c */ /* 0x000fda0003f85270 */
[----:B------:R-:W-:Y:S05]  /*47e0*/  @!P4 BRA `(.L_x_81) ;  /* 0x000000000004c947 */ /* 0x000fea0003800000 */
[----:B------:R-:W-:Y:S01]  /*47f0*/  BPT.TRAP 0x1 ;  /* 0x000000040000795c */ /* 0x000fe20000300000 */
.L_x_81:
[----:B------:R-:W-:-:S04]  /*4800*/  ULEA UR4, UR39, UR53, 0x3 ;  /* 0x0000003527047291 */ /* 0x000fc8000f8e183f */
[----:B------:R-:W-:-:S04]  /*4810*/  UIADD3 UR4, UR4, 0x60, URZ ;  /* 0x0000006004047890 */ /* 0x000fc8000fffe03f */
[----:B------:R-:W-:-:S09]  /*4820*/  UPRMT UR4, UR52, 0x654, UR4 ;  /* 0x0000065434047896 */ /* 0x000fd20008000004 */
[----:B------:R-:W-:Y:S03]  /*4830*/  SYNCS.ARRIVE.TRANS64.RED.A1T0 RZ, [UR4], RZ ;  /* 0x000000ffffff79a7 */ /* 0x000fe60008100404 */
.L_x_80:
[----:B------:R-:W-:Y:S05]  /*4840*/  BSYNC B0 ;  /* 0x0000000000007941 */ /* 0x000fea0003800000 */
.L_x_79:
[----:B------:R-:W-:Y:S01]  /*4850*/  UIADD3 UR4, UR39, 0x1, URZ ;  /* 0x0000000127047890 */ /* 0x000fe2000fffe03f */
[----:B------:R-:W-:Y:S03]  /*4860*/  BSSY B0, `(.L_x_82) ;  /* 0x0000015000007945 */ /* 0x000fe60003800000 */
[----:B------:R-:W-:-:S04]  /*4870*/  UISETP.NE.AND UP0, UPT, UR4, 0x4, UPT ;  /* 0x000000040400788c */ /* 0x000fc8000bf05270 */
[----:B------:R-:W-:Y:S01]  /*4880*/  USEL UR39, UR4, URZ, UP0 ;  /* 0x0000003f04277287 */ /* 0x000fe20008000000 */
[----:B------:R-:W-:Y:S11]  /*4890*/  @!P0 BRA `(.L_x_83) ;  /* 0x0000000000448947 */ /* 0x000ff60003800000 */
[----:B------:R-:W-:-:S13]  /*48a0*/  ISETP.NE.AND P4, PT, R103, 0x3, PT ;  /* 0x000000036700780c */ /* 0x000fda0003f85270 */
[----:B------:R-:W-:Y:S05]  /*48b0*/  @!P4 BRA `(.L_x_84) ;  /* 0x000000000004c947 */ /* 0x000fea0003800000 */
[----:B------:R-:W-:Y:S01]  /*48c0*/  BPT.TRAP 0x1 ;  /* 0x000000040000795c */ /* 0x000fe20000300000 */
.L_x_84:
[----:B-1----:R-:W-:Y:S01]  /*48d0*/  SHF.L.U32 R13, R12, 0x1f, RZ ;  /* 0x0000001f0c0d7819 */ /* 0x002fe200000006ff */
[----:B------:R-:W-:Y:S01]  /*48e0*/  BSSY B1, `(.L_x_85) ;  /* 0x0000009000017945 */ /* 0x000fe20003800000 */
[C---:B------:R-:W-:Y:S01]  /*48f0*/  LEA R14, R21.reuse, UR53, 0x3 ;  /* 0x00000035150e7c11 */ /* 0x040fe2000f8e18ff */
[----:B------:R-:W-:Y:S01]  /*4900*/  @!P1 IMAD R21, R21, 0x2000, R58 ;  /* 0x0000200015159824 */ /* 0x000fe200078e023a */
[----:B------:R-:W-:Y:S02]  /*4910*/  PLOP3.LUT P5, PT, PT, PT, PT, 0x8, 0x0 ;  /* 0x000000000000781c */ /* 0x000fe40003fae170 */
[----:B------:R-:W1:Y:S01]  /*4920*/  SYNCS.PHASECHK.TRANS64.TRYWAIT P4, [R14+URZ+0x40], R13 ;  /* 0x0000400d0e0075a7 */ /* 0x000e62000808017f */
[----:B------:R-:W-:Y:S01]  /*4930*/  @!P1 PLOP3.LUT P5, PT, P3, PT, PT, 0x80, 0x0 ;  /* 0x000000000000981c */ /* 0x000fe20001faf070 */
[----:B------:R-:W-:-:S12]  /*4940*/  @!P1 VIADD R12, R21, 0x20 ;  /* 0x00000020150c9836 */ /* 0x000fd80000000000 */
[----:B------:R-:W-:Y:S01]  /*4950*/  @P5 VIADD R12, R21, 0xffffffe0 ;  /* 0xffffffe0150c5836 */ /* 0x000fe20000000000 */
[----:B-1----:R-:W-:Y:S06]  /*4960*/  @!P4 BRA `(.L_x_86) ;  /* 0x000000380050c947 */ /* 0x002fec0003800000 */
.L_x_171:
[----:B------:R-:W-:Y:S05]  /*4970*/  BSYNC B1 ;  /* 0x0000000000017941 */ /* 0x000fea0003800000 */
.L_x_85:
[----:B------:R-:W-:Y:S05]  /*4980*/  @!P1 WARPSYNC.ALL ;  /* 0x0000000000009948 */ /* 0x000fea0003800000 */
[----:B------:R3:W4:Y:S04]  /*4990*/  @!P1 LDSM.16.M88.4 R4, [R21] ;  /* 0x000000001504983b */ /* 0x0007280000000200 */
[----:B------:R3:W1:Y:S02]  /*49a0*/  @!P1 LDSM.16.M88.4 R8, [R12] ;  /* 0x000000000c08983b */ /* 0x0006640000000200 */
.L_x_83:
[----:B------:R-:W-:Y:S05]  /*49b0*/  BSYNC B0 ;  /* 0x0000000000007941 */ /* 0x000fea0003800000 */
.L_x_82:
[C-C-:B------:R-:W-:Y:S01]  /*49c0*/  FFMA R15, R93.reuse, R42, R20.reuse ;  /* 0x0000002a5d0f7223 */ /* 0x140fe20000000014 */
[C-C-:B------:R-:W-:Y:S01]  /*49d0*/  FFMA R43, R93.reuse, R43, R20.reuse ;  /* 0x0000002b5d2b7223 */ /* 0x140fe20000000014 */
[C-C-:B-1----:R-:W-:Y:S01]  /*49e0*/  FFMA R25, R93.reuse, R46, R20.reuse ;  /* 0x0000002e5d197223 */ /* 0x142fe20000000014 */
[C-C-:B------:R-:W-:Y:S01]  /*49f0*/  FFMA R47, R93.reuse, R47, R20.reuse ;  /* 0x0000002f5d2f7223 */ /* 0x140fe20000000014 */
[C-C-:B------:R-:W-:Y:S01]  /*4a00*/  FFMA R29, R93.reuse, R50, R20.reuse ;  /* 0x000000325d1d7223 */ /* 0x140fe20000000014 */
[C-C-:B------:R-:W-:Y:S01]  /*4a10*/  FFMA R51, R93.reuse, R51, R20.reuse ;  /* 0x000000335d337223 */ /* 0x140fe20000000014 */
[C-C-:B------:R-:W-:Y:S01]  /*4a20*/  FFMA R33, R93.reuse, R54, R20.reuse ;  /* 0x000000365d217223 */ /* 0x140fe20000000014 */
[C---:B------:R-:W-:Y:S01]  /*4a30*/  FFMA R55, R93.reuse, R55, R20 ;  /* 0x000000375d377223 */ /* 0x040fe20000000014 */
[----:B---34-:R-:W-:Y:S02]  /*4a40*/  HADD2.F32 R12, -RZ, R4.H0_H0 ;  /* 0x20000004ff0c7230 */ /* 0x018fe40000004100 */
[----:B------:R-:W-:Y:S01]  /*4a50*/  FFMA R13, R93, R40, R100 ;  /* 0x000000285d0d7223 */ /* 0x000fe20000000064 */
[----:B------:R-:W-:-:S02]  /*4a60*/  HADD2.F32 R24, -RZ, R6.H0_H0 ;  /* 0x20000006ff187230 */ /* 0x000fc40000004100 */
[C-C-:B------:R-:W-:Y:S01]  /*4a70*/  FFMA R41, R93.reuse, R41, R100.reuse ;  /* 0x000000295d297223 */ /* 0x140fe20000000064 */
[----:B------:R-:W-:Y:S02]  /*4a80*/  HADD2.F32 R4, -RZ, R4.H1_H1 ;  /* 0x30000004ff047230 */ /* 0x000fe40000004100 */
[C-C-:B------:R-:W-:Y:S01]  /*4a90*/  FFMA R21, R93.reuse, R44, R100.reuse ;  /* 0x0000002c5d157223 */ /* 0x140fe20000000064 */
[--C-:B------:R-:W-:Y:S02]  /*4aa0*/  HADD2.F32 R14, -RZ, R5.reuse.H0_H0 ;  /* 0x20000005ff0e7230 */ /* 0x100fe40000004100 */
[C-C-:B------:R-:W-:Y:S01]  /*4ab0*/  FFMA R45, R93.reuse, R45, R100.reuse ;  /* 0x0000002d5d2d7223 */ /* 0x140fe20000000064 */
[----:B------:R-:W-:Y:S02]  /*4ac0*/  HADD2.F32 R20, -RZ, R5.H1_H1 ;  /* 0x30000005ff147230 */ /* 0x000fe40000004100 */
[----:B------:R-:W-:Y:S01]  /*4ad0*/  FFMA R27, R93, R48, R100 ;  /* 0x000000305d1b7223 */ /* 0x000fe20000000064 */
[----:B------:R-:W-:-:S02]  /*4ae0*/  HADD2.F32 R6, -RZ, R6.H1_H1 ;  /* 0x30000006ff067230 */ /* 0x000fc40000004100 */
[C-C-:B------:R-:W-:Y:S01]  /*4af0*/  FFMA R49, R93.reuse, R49, R100.reuse ;  /* 0x000000315d317223 */ /* 0x140fe20000000064 */
[--C-:B------:R-:W-:Y:S02]  /*4b00*/  HADD2.F32 R26, -RZ, R7.reuse.H0_H0 ;  /* 0x20000007ff1a7230 */ /* 0x100fe40000004100 */
[C-C-:B------:R-:W-:Y:S01]  /*4b10*/  FFMA R31, R93.reuse, R52, R100.reuse ;  /* 0x000000345d1f7223 */ /* 0x140fe20000000064 */
[----:B------:R-:W-:Y:S02]  /*4b20*/  HADD2.F32 R28, -RZ, R7.H1_H1 ;  /* 0x30000007ff1c7230 */ /* 0x000fe40000004100 */
[----:B------:R-:W-:Y:S01]  /*4b30*/  FFMA R53, R93, R53, R100 ;  /* 0x000000355d357223 */ /* 0x000fe20000000064 */
[----:B------:R-:W-:Y:S02]  /*4b40*/  HADD2.F32 R30, -RZ, R8.H0_H0 ;  /* 0x20000008ff1e7230 */ /* 0x000fe40000004100 */
[----:B------:R-:W-:Y:S01]  /*4b50*/  FFMA R12, R12, R98, R13 ;  /* 0x000000620c0c7223 */ /* 0x000fe2000000000d */
[----:B------:R-:W-:-:S02]  /*4b60*/  HADD2.F32 R36, -RZ, R10.H0_H0 ;  /* 0x2000000aff247230 */ /* 0x000fc40000004100 */
[-C--:B------:R-:W-:Y:S01]  /*4b70*/  FFMA R41, R4, R98.reuse, R41 ;  /* 0x0000006204297223 */ /* 0x080fe20000000029 */
[----:B------:R-:W-:Y:S02]  /*4b80*/  HADD2.F32 R8, -RZ, R8.H1_H1 ;  /* 0x30000008ff087230 */ /* 0x000fe40000004100 */
[-C--:B------:R-:W-:Y:S01]  /*4b90*/  FFMA R14, R14, R98.reuse, R15 ;  /* 0x000000620e0e7223 */ /* 0x080fe2000000000f */
[--C-:B------:R-:W-:Y:S02]  /*4ba0*/  HADD2.F32 R32, -RZ, R9.reuse.H0_H0 ;  /* 0x20000009ff207230 */ /* 0x100fe40000004100 */
[-C--:B------:R-:W-:Y:S01]  /*4bb0*/  FFMA R43, R20, R98.reuse, R43 ;  /* 0x00000062142b7223 */ /* 0x080fe2000000002b */
[----:B------:R-:W-:Y:S02]  /*4bc0*/  HADD2.F32 R34, -RZ, R9.H1_H1 ;  /* 0x30000009ff227230 */ /* 0x000fe40000004100 */
[----:B------:R-:W-:Y:S01]  /*4bd0*/  FFMA R21, R24, R98, R21 ;  /* 0x0000006218157223 */ /* 0x000fe20000000015 */
[----:B------:R-:W-:-:S02]  /*4be0*/  HADD2.F32 R10, -RZ, R10.H1_H1 ;  /* 0x3000000aff0a7230 */ /* 0x000fc40000004100 */
[-C--:B------:R-:W-:Y:S01]  /*4bf0*/  FFMA R6, R6, R98.reuse, R45 ;  /* 0x0000006206067223 */ /* 0x080fe2000000002d */
[--C-:B------:R-:W-:Y:S02]  /*4c00*/  HADD2.F32 R38, -RZ, R11.reuse.H0_H0 ;  /* 0x2000000bff267230 */ /* 0x100fe40000004100 */
[-C--:B------:R-:W-:Y:S01]  /*4c10*/  FFMA R25, R26, R98.reuse, R25 ;  /* 0x000000621a197223 */ /* 0x080fe20000000019 */
[----:B------:R-:W-:Y:S02]  /*4c20*/  HADD2.F32 R40, -RZ, R11.H1_H1 ;  /* 0x3000000bff287230 */ /* 0x000fe40000004100 */
[-C--:B------:R-:W-:Y:S01]  /*4c30*/  FFMA R28, R28, R98.reuse, R47 ;  /* 0x000000621c1c7223 */ /* 0x080fe2000000002f */
[-C--:B------:R-:W-:Y:S01]  /*4c40*/  FFMA R27, R30, R98.reuse, R27 ;  /* 0x000000621e1b7223 */ /* 0x080fe2000000001b */
[-C--:B------:R-:W-:Y:S01]  /*4c50*/  FFMA R8, R8, R98.reuse, R49 ;  /* 0x0000006208087223 */ /* 0x080fe20000000031 */
        /* <DEDUP_REMOVED lines=30> */
[----:B------:R-:W-:Y:S02]  /*4e40*/  UIADD3 UR4, UR53, 0x6200, URZ ;  /* 0x0000620035047890 */ /* 0x000fe4000fffe03f */
[----:B------:R-:W-:Y:S01]  /*4e50*/  UIADD3.X UR9, URZ, UR55, URZ, UP0, !UPT ;  /* 0x000000373f097290 */ /* 0x000fe200087fe43f */
[----:B------:R-:W-:-:S08]  /*4e60*/  UMOV UR7, UR47 ;  /* 0x0000002f00077c82 */ /* 0x000fd00008000000 */
[----:B------:R3:W-:Y:S01]  /*4e70*/  UTMASTG.3D [UR4], [UR8] ;  /* 0x00000004080073b5 */ /* 0x0007e20008010000 */
[----:B------:R0:W-:Y:S01]  /*4e80*/  UTMACMDFLUSH ;  /* 0x00000000000079b7 */ /* 0x0001e20000000000 */
[----:B---3--:R-:W-:-:S04]  /*4e90*/  DEPBAR.LE SB0, 0x1 ;  /* 0x000080400000791a */ /* 0x008fc80000000000 */
.L_x_88:
[----:B------:R-:W-:Y:S05]  /*4ea0*/  BSYNC B0 ;  /* 0x0000000000007941 */ /* 0x000fea0003800000 */
.L_x_87:
[----:B------:R-:W-:Y:S06]  /*4eb0*/  BAR.SYNC.DEFER_BLOCKING 0x1, 0x100 ;  /* 0x0044000000007b1d */ /* 0x000fec0000010000 */
[----:B------:R-:W-:Y:S04]  /*4ec0*/  BSSY B0, `(.L_x_89) ;  /* 0x0000009000007945 */ /* 0x000fe80003800000 */
[----:B------:R-:W-:Y:S05]  /*4ed0*/  @!P0 BRA `(.L_x_90) ;  /* 0x00000000001c8947 */ /* 0x000fea0003800000 */
[----:B------:R-:W-:-:S13]  /*4ee0*/  ISETP.NE.AND P0, PT, R103, 0x3, PT ;  /* 0x000000036700780c */ /* 0x000fda0003f05270 */
[----:B------:R-:W-:Y:S05]  /*4ef0*/  @!P0 BRA `(.L_x_91) ;  /* 0x0000000000048947 */ /* 0x000fea0003800000 */
[----:B------:R-:W-:Y:S01]  /*4f00*/  BPT.TRAP 0x1 ;  /* 0x000000040000795c */ /* 0x000fe20000300000 */
.L_x_91:
[----:B------:R-:W-:-:S04]  /*4f10*/  ULEA UR4, UR39, UR53, 0x3 ;  /* 0x0000003527047291 */ /* 0x000fc8000f8e183f */
[----:B------:R-:W-:-:S04]  /*4f20*/  UIADD3 UR4, UR4, 0x60, URZ ;  /* 0x0000006004047890 */ /* 0x000fc8000fffe03f */
[----:B------:R-:W-:-:S09]  /*4f30*/  UPRMT UR4, UR52, 0x654, UR4 ;  /* 0x0000065434047896 */ /* 0x000fd20008000004 */
[----:B------:R-:W-:Y:S03]  /*4f40*/  SYNCS.ARRIVE.TRANS64.RED.A1T0 RZ, [UR4], RZ ;  /* 0x000000ffffff79a7 */ /* 0x000fe60008100404 */
.L_x_90:
[----:B------:R-:W-:Y:S05]  /*4f50*/  BSYNC B0 ;  /* 0x0000000000007941 */ /* 0x000fea0003800000 */
.L_x_89:
[----:B------:R-:W-:Y:S01]  /*4f60*/  IADD3 R16, P0, R16, UR40, RZ ;  /* 0x0000002810107c10 */ /* 0x000fe2000ff1e0ff */
[----:B------:R-:W-:Y:S01]  /*4f70*/  ULDC.64 UR4, c[0x0][0x8f8] ;  /* 0x00023e0000047ab9 */ /* 0x000fe20000000a00 */
[----:B------:R-:W-:Y:S01]  /*4f80*/  UIADD3 UR39, UR39, 0x1, URZ ;  /* 0x0000000127277890 */ /* 0x000fe2000fffe03f */
[----:B-1----:R-:W-:Y:S01]  /*4f90*/  PRMT R4, RZ, 0x7610, R4 ;  /* 0x00007610ff047816 */ /* 0x002fe20000000004 */
[----:B------:R-:W-:Y:S01]  /*4fa0*/  UMOV UR47, 0xffffffff ;  /* 0xffffffff002f7882 */ /* 0x000fe20000000000 */
[----:B------:R-:W-:Y:S01]  /*4fb0*/  IADD3.X R17, R17, UR38, RZ, P0, !PT ;  /* 0x0000002611117c10 */ /* 0x000fe200087fe4ff */
[----:B------:R-:W-:Y:S01]  /*4fc0*/  UISETP.NE.AND UP0, UPT, UR39, 0x4, UPT ;  /* 0x000000042700788c */ /* 0x000fe2000bf05270 */
[----:B------:R-:W-:Y:S01]  /*4fd0*/  ISETP.GE.U32.AND P0, PT, R16, UR4, PT ;  /* 0x0000000410007c0c */ /* 0x000fe2000bf06070 */
[----:B------:R-:W-:Y:S02]  /*4fe0*/  IMAD.MOV.U32 R99, RZ, RZ, -0x1 ;  /* 0xffffffffff637424 */ /* 0x000fe400078e00ff */
[----:B------:R-:W-:Y:S01]  /*4ff0*/  USEL UR39, UR39, URZ, UP0 ;  /* 0x0000003f27277287 */ /* 0x000fe20008000000 */
[----:B------:R-:W-:Y:S01]  /*5000*/  ISETP.GE.U32.AND.EX P0, PT, R17, UR5, PT, P0 ;  /* 0x0000000511007c0c */ /* 0x000fe2000bf06100 */
[----:B------:R-:W-:-:S12]  /*5010*/  IMAD.MOV.U32 R97, RZ, RZ, -0x1 ;  /* 0xffffffffff617424 */ /* 0x000fd800078e00ff */
[----:B------:R-:W-:Y:S05]  /*5020*/  @P0 BRA `(.L_x_92) ;  /* 0x0000000400640947 */ /* 0x000fea0003800000 */
[----:B------:R-:W1:Y:S01]  /*5030*/  LDC.64 R10, c[0x0][0x8d0] ;  /* 0x00023400ff0a7b82 */ /* 0x000e620000000a00 */
[----:B------:R-:W3:Y:S01]  /*5040*/  S2R R23, SR_CTAID.X ;  /* 0x0000000000177919 */ /* 0x000ee20000002500 */
[----:B------:R-:W-:Y:S02]  /*5050*/  IMAD.MOV.U32 R8, RZ, RZ, R16 ;  /* 0x000000ffff087224 */ /* 0x000fe400078e0010 */
[----:B------:R-:W-:-:S04]  /*5060*/  IMAD.MOV.U32 R9, RZ, RZ, R17 ;  /* 0x000000ffff097224 */ /* 0x000fc800078e0011 */
[----:B------:R-:W4:Y:S08]  /*5070*/  LDC R12, c[0x0][0x8d8] ;  /* 0x00023600ff0c7b82 */ /* 0x000f300000000800 */
[----:B------:R-:W2:Y:S01]  /*5080*/  LDC.64 R20, c[0x0][0x8c8] ;  /* 0x00023200ff147b82 */ /* 0x000ea20000000a00 */
[----:B-1----:R-:W-:-:S04]  /*5090*/  ISETP.NE.U32.AND P0, PT, R10, RZ, PT ;  /* 0x000000ff0a00720c */ /* 0x002fc80003f05070 */
[----:B------:R-:W-:-:S13]  /*50a0*/  ISETP.NE.AND.EX P0, PT, R11, RZ, PT, P0 ;  /* 0x000000ff0b00720c */ /* 0x000fda0003f05300 */
[----:B--234-:R-:W-:Y:S05]  /*50b0*/  @!P0 BRA `(.L_x_93) ;  /* 0x0000000000288947 */ /* 0x01cfea0003800000 */
        /* <DEDUP_REMOVED lines=10> */
.L_x_93:
[----:B------:R-:W1:Y:S01]  /*5160*/  S2R R24, SR_CTAID.Y ;  /* 0x0000000000187919 */ /* 0x000e620000002600 */
[-CC-:B------:R-:W-:Y:S01]  /*5170*/  SHF.R.U64 R31, R8, R12.reuse, R9.reuse ;  /* 0x0000000c081f7219 */ /* 0x180fe20000001209 */
[----:B------:R-:W2:Y:S01]  /*5180*/  LDC.64 R14, c[0x0][0x8e8] ;  /* 0x00023a00ff0e7b82 */ /* 0x000ea20000000a00 */
[----:B------:R-:W-:Y:S01]  /*5190*/  SHF.R.U32.HI R4, RZ, R12, R9 ;  /* 0x0000000cff047219 */ /* 0x000fe20000011609 */
[----:B------:R-:W-:Y:S01]  /*51a0*/  ULDC UR4, c[0x0][0x150] ;  /* 0x0000540000047ab9 */ /* 0x000fe20000000800 */
[----:B------:R-:W-:Y:S01]  /*51b0*/  IADD3 R7, P0, RZ, -R31, RZ ;  /* 0x8000001fff077210 */ /* 0x000fe20007f1e0ff */
[----:B------:R-:W-:Y:S01]  /*51c0*/  IMAD.MOV.U32 R11, RZ, RZ, -0x1 ;  /* 0xffffffffff0b7424 */ /* 0x000fe200078e00ff */
[----:B------:R-:W-:-:S03]  /*51d0*/  I2FP.F32.U32 R9, R23 ;  /* 0x0000001700097245 */ /* 0x000fc60000201000 */
[----:B------:R-:W3:Y:S01]  /*51e0*/  LDC R8, c[0x0][0x8c0] ;  /* 0x00023000ff087b82 */ /* 0x000ee20000000800 */
[----:B------:R-:W-:Y:S02]  /*51f0*/  IMAD.X R5, RZ, RZ, ~R4, P0 ;  /* 0x000000ffff057224 */ /* 0x000fe400000e0e04 */
[----:B------:R-:W-:Y:S01]  /*5200*/  FMUL R9, R9, UR4 ;  /* 0x0000000409097c20 */ /* 0x000fe20008400000 */
[----:B------:R-:W-:Y:S01]  /*5210*/  ULDC UR4, c[0x0][0x154] ;  /* 0x0000550000047ab9 */ /* 0x000fe20000000800 */
[-C--:B------:R-:W-:Y:S02]  /*5220*/  IMAD R6, R5, R20.reuse, RZ ;  /* 0x0000001405067224 */ /* 0x080fe400078e02ff */
[C---:B------:R-:W-:Y:S01]  /*5230*/  IMAD.WIDE.U32 R4, R7.reuse, R20, R16 ;  /* 0x0000001407047225 */ /* 0x040fe200078e0010 */
[----:B------:R-:W4:Y:S01]  /*5240*/  LDC R28, c[0x0][0x900] ;  /* 0x00024000ff1c7b82 */ /* 0x000f220000000800 */
[----:B------:R-:W5:Y:S02]  /*5250*/  F2I.U32.TRUNC.NTZ R9, R9 ;  /* 0x0000000900097305 */ /* 0x000f64000020f000 */
[----:B------:R-:W-:-:S05]  /*5260*/  IMAD R7, R7, R21, R6 ;  /* 0x0000001507077224 */ /* 0x000fca00078e0206 */
[----:B------:R-:W4:Y:S01]  /*5270*/  LDC R20, c[0x0][0x8b0] ;  /* 0x00022c00ff147b82 */ /* 0x000f220000000800 */
[----:B------:R-:W-:Y:S02]  /*5280*/  IADD3 R5, R5, R7, RZ ;  /* 0x0000000705057210 */ /* 0x000fe40007ffe0ff */
[----:B--2---:R-:W-:-:S04]  /*5290*/  ISETP.NE.U32.AND P0, PT, R14, RZ, PT ;  /* 0x000000ff0e00720c */ /* 0x004fc80003f05070 */
[----:B------:R-:W-:Y:S01]  /*52a0*/  ISETP.NE.AND.EX P0, PT, R15, RZ, PT, P0 ;  /* 0x000000ff0f00720c */ /* 0x000fe20003f05300 */
[----:B------:R-:W2:Y:S01]  /*52b0*/  LDC R6, c[0x0][0x144] ;  /* 0x00005100ff067b82 */ /* 0x000ea20000000800 */
[----:B---3--:R-:W-:Y:S01]  /*52c0*/  SHF.R.U64 R12, R4, R8, R5 ;  /* 0x00000008040c7219 */ /* 0x008fe20000001205 */
[----:B-----5:R-:W-:Y:S01]  /*52d0*/  IMAD.MOV R9, RZ, RZ, -R9 ;  /* 0x000000ffff097224 */ /* 0x020fe200078e0a09 */
[----:B-1----:R-:W-:Y:S02]  /*52e0*/  I2FP.F32.U32 R4, R24 ;  /* 0x0000001800047245 */ /* 0x002fe40000201000 */
[----:B------:R-:W-:-:S03]  /*52f0*/  SHF.R.U32.HI R5, RZ, R8, R5 ;  /* 0x00000008ff057219 */ /* 0x000fc60000011605 */
[----:B------:R-:W1:Y:S01]  /*5300*/  LDC R21, c[0x0][0x148] ;  /* 0x00005200ff157b82 */ /* 0x000e620000000800 */
[----:B------:R-:W-:Y:S01]  /*5310*/  FMUL R7, R4, UR4 ;  /* 0x0000000404077c20 */ /* 0x000fe20008400000 */
[-C--:B----4-:R-:W-:Y:S02]  /*5320*/  SHF.L.U32 R11, R11, R28.reuse, RZ ;  /* 0x0000001c0b0b7219 */ /* 0x090fe400000006ff */
[----:B------:R-:W-:-:S04]  /*5330*/  SHF.L.U32 R99, R3, R28, RZ ;  /* 0x0000001c03637219 */ /* 0x000fc800000006ff */
[----:B------:R-:W3:Y:S01]  /*5340*/  LDC R25, c[0x0][0x8a8] ;  /* 0x00022a00ff197b82 */ /* 0x000ee20000000800 */
[-CC-:B------:R-:W-:Y:S02]  /*5350*/  SHF.R.U64 R10, R12, R20.reuse, R5.reuse ;  /* 0x000000140c0a7219 */ /* 0x180fe40000001205 */
[----:B------:R-:W-:Y:S02]  /*5360*/  SHF.R.U32.HI R5, RZ, R20, R5 ;  /* 0x00000014ff057219 */ /* 0x000fe40000011605 */
[----:B------:R4:W1:Y:S02]  /*5370*/  F2I.U32.TRUNC.NTZ R20, R7 ;  /* 0x0000000700147305 */ /* 0x000864000020f000 */
[-C--:B------:R-:W-:Y:S01]  /*5380*/  SHF.R.U64 R13, R10, R28.reuse, R5 ;  /* 0x0000001c0a0d7219 */ /* 0x080fe20000001205 */
[----:B------:R-:W1:Y:S01]  /*5390*/  LDC R27, c[0x0][0x8f0] ;  /* 0x00023c00ff1b7b82 */ /* 0x000e620000000800 */
[----:B--2---:R-:W-:Y:S01]  /*53a0*/  IMAD R26, R6, R9, R23 ;  /* 0x00000009061a7224 */ /* 0x004fe200078e0217 */
[----:B------:R-:W-:-:S02]  /*53b0*/  SHF.R.U32.HI R5, RZ, R28, R5 ;  /* 0x0000001cff057219 */ /* 0x000fc40000011605 */
[----:B------:R-:W-:Y:S01]  /*53c0*/  LOP3.LUT R23, RZ, R11, RZ, 0x33, !PT ;  /* 0x0000000bff177212 */ /* 0x000fe200078e33ff */
[----:B------:R-:W-:-:S03]  /*53d0*/  IMAD.MOV.U32 R4, RZ, RZ, R13 ;  /* 0x000000ffff047224 */ /* 0x000fc600078e000d */
[----:B------:R-:W2:Y:S08]  /*53e0*/  LDC R29, c[0x0][0x8e0] ;  /* 0x00023800ff1d7b82 */ /* 0x000eb00000000800 */
[----:B------:R-:W1:Y:S01]  /*53f0*/  LDC R30, c[0x0][0x8b8] ;  /* 0x00022e00ff1e7b82 */ /* 0x000e620000000800 */
[----:B----4-:R-:W-:Y:S05]  /*5400*/  @!P0 BRA `(.L_x_94) ;  /* 0x0000000000288947 */ /* 0x010fea0003800000 */
[----:B------:R-:W4:Y:S02]  /*5410*/  LDC R4, c[0x0][0x8f4] ;  /* 0x00023d00ff047b82 */ /* 0x000f240000000800 */
[----:B----4-:R-:W-:-:S05]  /*5420*/  IADD3 R3, P0, R13, R4, RZ ;  /* 0x000000040d037210 */ /* 0x010fca0007f1e0ff */
        /* <DEDUP_REMOVED lines=8> */
.L_x_94:
[----:B------:R-:W-:Y:S01]  /*54b0*/  ISETP.NE.AND P0, PT, R2, 0x1, PT ;  /* 0x000000010200780c */ /* 0x000fe20003f05270 */
[----:B-1----:R-:W-:Y:S01]  /*54c0*/  IMAD.MOV R20, RZ, RZ, -R20 ;  /* 0x000000ffff147224 */ /* 0x002fe200078e0a14 */
[----:B------:R-:W-:Y:S01]  /*54d0*/  SHF.R.U64 R3, R4, R27, R5 ;  /* 0x0000001b04037219 */ /* 0x000fe20000001205 */
[----:B---3--:R-:W-:Y:S01]  /*54e0*/  VIADD R5, R25, 0xffffffff ;  /* 0xffffffff19057836 */ /* 0x008fe20000000000 */
[----:B------:R-:W-:Y:S02]  /*54f0*/  LOP3.LUT R10, R10, R23, RZ, 0xc0, !PT ;  /* 0x000000170a0a7212 */ /* 0x000fe400078ec0ff */
[----:B------:R-:W-:Y:S01]  /*5500*/  R2UR UR47, R31 ;  /* 0x000000001f2f72ca */ /* 0x000fe200000e0000 */
[----:B------:R-:W-:Y:S01]  /*5510*/  IMAD.MOV R4, RZ, RZ, -R3 ;  /* 0x000000ffff047224 */ /* 0x000fe200078e0a03 */
[----:B------:R-:W-:Y:S01]  /*5520*/  LOP3.LUT R12, R12, R5, RZ, 0xc0, !PT ;  /* 0x000000050c0c7212 */ /* 0x000fe200078ec0ff */
[----:B------:R-:W-:Y:S02]  /*5530*/  IMAD R99, R99, R3, R10 ;  /* 0x0000000363637224 */ /* 0x000fe400078e020a */
[----:B--2---:R-:W-:-:S02]  /*5540*/  IMAD R3, R4, R29, R13 ;  /* 0x0000001d04037224 */ /* 0x004fc400078e020d */
[----:B------:R-:W-:Y:S02]  /*5550*/  @P0 IMAD R26, R21, R20, R24 ;  /* 0x00000014151a0224 */ /* 0x000fe400078e0218 */
[----:B------:R-:W-:Y:S02]  /*5560*/  IMAD R4, R3, R25, R12 ;  /* 0x0000001903047224 */ /* 0x000fe400078e020c */
[----:B------:R-:W-:Y:S02]  /*5570*/  IMAD R99, R99, R30, R26 ;  /* 0x0000001e63637224 */ /* 0x000fe400078e021a */
[----:B------:R-:W-:-:S03]  /*5580*/  IMAD.MOV.U32 R3, RZ, RZ, 0x1 ;  /* 0x00000001ff037424 */ /* 0x000fc600078e00ff */
[----:B------:R-:W-:Y:S02]  /*5590*/  SEL R97, R4, R99, !P0 ;  /* 0x0000006304617207 */ /* 0x000fe40004000000 */
[----:B------:R-:W-:Y:S02]  /*55a0*/  SEL R99, R99, R4, !P0 ;  /* 0x0000000463637207 */ /* 0x000fe40004000000 */
[----:B------:R-:W-:-:S07]  /*55b0*/  PRMT R4, R3, 0x7610, R4 ;  /* 0x0000761003047816 */ /* 0x000fce0000000004 */
.L_x_92:
[----:B------:R-:W-:Y:S01]  /*55c0*/  UIADD3 UR50, UR51, UR50, URZ ;  /* 0x0000003233327290 */ /* 0x000fe2000fffe03f */
[----:B------:R-:W-:Y:S01]  /*55d0*/  LOP3.LUT P0, RZ, R4, 0xff, RZ, 0xc0, !PT ;  /* 0x000000ff04ff7812 */ /* 0x000fe2000780c0ff */
[----:B------:R-:W-:Y:S01]  /*55e0*/  UIADD3 UR48, UR48, 0x4, URZ ;  /* 0x0000000430307890 */ /* 0x000fe2000fffe03f */
[----:B------:R-:W-:Y:S01]  /*55f0*/  IMAD.MOV.U32 R98, RZ, RZ, R0 ;  /* 0x000000ffff627224 */ /* 0x000fe200078e0000 */
[----:B------:R-:W-:Y:S02]  /*5600*/  USHF.R.U32.HI UR4, URZ, 0x2, UR50 ;  /* 0x000000023f047899 */ /* 0x000fe40008011632 */
[----:B------:R-:W-:Y:S02]  /*5610*/  UISETP.GT.U32.AND UP0, UPT, UR50, 0x3, UPT ;  /* 0x000000033200788c */ /* 0x000fe4000bf04070 */
[----:B------:R-:W-:Y:S02]  /*5620*/  ULOP3.LUT UR4, UR4, 0x1, URZ, 0xc0, !UPT ;  /* 0x0000000104047892 */ /* 0x000fe4000f8ec03f */
[----:B------:R-:W-:-:S02]  /*5630*/  UISETP.LT.U32.AND UP0, UPT, UR51, 0x4, UP0 ;  /* 0x000000043300788c */ /* 0x000fc40008701070 */
[----:B------:R-:W-:Y:S02]  /*5640*/  UISETP.NE.U32.AND UP1, UPT, UR4, 0x1, UPT ;  /* 0x000000010400788c */ /* 0x000fe4000bf25070 */
[----:B------:R-:W-:Y:S02]  /*5650*/  USEL UR5, URZ, 0x1, !UP0 ;  /* 0x000000013f057887 */ /* 0x000fe4000c000000 */
[----:B------:R-:W-:Y:S02]  /*5660*/  UISETP.GT.U32.AND UP1, UPT, UR51, 0x3, !UP1 ;  /* 0x000000033300788c */ /* 0x000fe4000cf24070 */
[----:B------:R-:W-:Y:S02]  /*5670*/  ULOP3.LUT UR50, UR50, 0x3, URZ, 0xc0, !UPT ;  /* 0x0000000332327892 */ /* 0x000fe4000f8ec03f */
[----:B------:R-:W-:-:S04]  /*5680*/  USEL UR4, URZ, 0x1, !UP1 ;  /* 0x000000013f047887 */ /* 0x000fc8000c800000 */
[----:B------:R-:W-:Y:S01]  /*5690*/  ULOP3.LUT UR49, UR4, UR49, UR5, 0x96, !UPT ;  /* 0x0000003104317292 */ /* 0x000fe2000f8e9605 */
[----:B------:R-:W-:Y:S11]  /*56a0*/  @P0 BRA `(.L_x_95) ;  /* 0xffffffc000180947 */ /* 0x000ff6000383ffff */
[----:B------:R-:W-:-:S13]  /*56b0*/  PLOP3.LUT P0, PT, PT, PT, PT, 0x8, 0x0 ;  /* 0x000000000000781c */ /* 0x000fda0003f0e170 */
.L_x_21:
[----:B------:R-:W-:Y:S05]  /*56c0*/  @P0 BRA `(.L_x_13) ;  /* 0x0000002800840947 */ /* 0x000fea0003800000 */
[----:B------:R-:W-:Y:S01]  /*56d0*/  ULDC.64 UR6, c[0x0][0x588] ;  /* 0x0001620000067ab9 */ /* 0x000fe20000000a00 */
[----:B------:R-:W-:Y:S01]  /*56e0*/  ISETP.NE.U32.AND P1, PT, R105, RZ, PT ;  /* 0x000000ff6900720c */ /* 0x000fe20003f25070 */
[----:B------:R-:W-:-:S04]  /*56f0*/  DEPBAR.LE SB0, 0x0 ;  /* 0x000080000000791a */ /* 0x000fc80000000000 */
[----:B------:R-:W-:Y:S01]  /*5700*/  ISETP.NE.U32.AND P0, PT, RZ, UR6, PT ;  /* 0x00000006ff007c0c */ /* 0x000fe2000bf05070 */
[----:B------:R-:W-:Y:S01]  /*5710*/  BSSY B0, `(.L_x_96) ;  /* 0x0000015000007945 */ /* 0x000fe20003800000 */
[----:B------:R-:W-:Y:S02]  /*5720*/  ISETP.NE.AND.EX P1, PT, R107, RZ, PT, P1 ;  /* 0x000000ff6b00720c */ /* 0x000fe40003f25310 */
[----:B------:R-:W-:-:S13]  /*5730*/  ISETP.NE.AND.EX P0, PT, RZ, UR7, PT, P0 ;  /* 0x00000007ff007c0c */ /* 0x000fda000bf05300 */
[----:B------:R-:W-:Y:S05]  /*5740*/  @P0 BRA P1, `(.L_x_97) ;  /* 0x0000000000440947 */ /* 0x000fea0000800000 */
[----:B------:R-:W-:-:S04]  /*5750*/  ISETP.NE.U32.AND P0, PT, R105, RZ, PT ;  /* 0x000000ff6900720c */ /* 0x000fc80003f05070 */
[----:B------:R-:W-:-:S13]  /*5760*/  ISETP.NE.AND.EX P0, PT, R107, RZ, PT, P0 ;  /* 0x000000ff6b00720c */ /* 0x000fda0003f05300 */
[----:B------:R-:W-:Y:S05]  /*5770*/  @!P0 BRA `(.L_x_98) ;  /* 0x00000000002c8947 */ /* 0x000fea0003800000 */
[----:B------:R-:W-:-:S13]  /*5780*/  LOP3.LUT P0, RZ, R90, 0xff, RZ, 0xc0, !PT ;  /* 0x000000ff5aff7812 */ /* 0x000fda000780c0ff */
[----:B------:R-:W-:Y:S05]  /*5790*/  @!P0 BRA `(.L_x_99) ;  /* 0x0000000000108947 */ /* 0x000fea0003800000 */
[----:B-----5:R-:W-:-:S13]  /*57a0*/  FSETP.NEU.AND P0, PT, R92, RZ, PT ;  /* 0x000000ff5c00720b */ /* 0x020fda0003f0d000 */
[----:B------:R-:W-:Y:S05]  /*57b0*/  @!P0 BREAK B0 ;  /* 0x0000000000008942 */ /* 0x000fea0003800000 */
[----:B------:R-:W-:Y:S05]  /*57c0*/  @P0 BRA `(.L_x_97) ;  /* 0x0000000000240947 */ /* 0x000fea0003800000 */
[----:B------:R-:W-:Y:S05]  /*57d0*/  BRA `(.L_x_13) ;  /* 0x0000002800407947 */ /* 0x000fea0003800000 */
.L_x_99:
[----:B------:R-:W-:-:S04]  /*57e0*/  ISETP.NE.U32.AND P0, PT, RZ, UR6, PT ;  /* 0x00000006ff007c0c */ /* 0x000fc8000bf05070 */
[----:B------:R-:W-:-:S13]  /*57f0*/  ISETP.NE.AND.EX P0, PT, RZ, UR7, PT, P0 ;  /* 0x00000007ff007c0c */ /* 0x000fda000bf05300 */
[----:B------:R-:W-:Y:S05]  /*5800*/  @!P0 BREAK B0 ;  /* 0x0000000000008942 */ /* 0x000fea0003800000 */
[----:B------:R-:W-:Y:S05]  /*5810*/  @P0 BRA `(.L_x_97) ;  /* 0x0000000000100947 */ /* 0x000fea0003800000 */
[----:B------:R-:W-:Y:S05]  /*5820*/  BRA `(.L_x_13) ;  /* 0x00000028002c7947 */ /* 0x000fea0003800000 */
.L_x_98:
[----:B-----5:R-:W-:-:S13]  /*5830*/  FSETP.NEU.AND P0, PT, R92, RZ, PT ;  /* 0x000000ff5c00720b */ /* 0x020fda0003f0d000 */
[----:B------:R-:W-:Y:S05]  /*5840*/  @!P0 BREAK B0 ;  /* 0x0000000000008942 */ /* 0x000fea0003800000 */
[----:B------:R-:W-:Y:S05]  /*5850*/  @!P0 BRA `(.L_x_13) ;  /* 0x0000002800208947 */ /* 0x000fea0003800000 */
.L_x_97:
[----:B-1----:R-:W-:Y:S05]  /*5860*/  BSYNC B0 ;  /* 0x0000000000007941 */ /* 0x002fea0003800000 */
.L_x_96:
[----:B------:R-:W-:-:S04]  /*5870*/  LOP3.LUT R19, R19, 0x1, RZ, 0xfc, !PT ;  /* 0x0000000113137812 */ /* 0x000fc800078efcff */
[----:B------:R-:W-:-:S13]  /*5880*/  ISETP.NE.AND P0, PT, R19, 0x3, PT ;  /* 0x000000031300780c */ /* 0x000fda0003f05270 */
[----:B------:R-:W-:Y:S05]  /*5890*/  @!P0 BRA `(.L_x_100) ;  /* 0x0000000000048947 */ /* 0x000fea0003800000 */
[----:B------:R-:W-:Y:S01]  /*58a0*/  BPT.TRAP 0x1 ;  /* 0x000000040000795c */ /* 0x000fe20000300000 */
.L_x_100:
[----:B------:R-:W1:Y:S01]  /*58b0*/  S2UR UR5, SR_CgaCtaId ;  /* 0x00000000000579c3 */ /* 0x000e620000008800 */
[----:B------:R-:W-:Y:S02]  /*58c0*/  UMOV UR4, 0x400 ;  /* 0x0000040000047882 */ /* 0x000fe40000000000 */
[----:B-1----:R-:W-:-:S04]  /*58d0*/  ULEA UR4, UR5, UR4, 0x18 ;  /* 0x0000000405047291 */ /* 0x002fc8000f8ec03f */
[----:B------:R-:W-:-:S04]  /*58e0*/  ULEA UR4, UR39, UR4, 0x3 ;  /* 0x0000000427047291 */ /* 0x000fc8000f8e183f */
[----:B------:R-:W-:-:S04]  /*58f0*/  UIADD3 UR4, UR4, 0x60, URZ ;  /* 0x0000006004047890 */ /* 0x000fc8000fffe03f */
[----:B------:R-:W-:-:S09]  /*5900*/  UPRMT UR4, UR5, 0x654, UR4 ;  /* 0x0000065405047896 */ /* 0x000fd20008000004 */
[----:B------:R-:W-:Y:S01]  /*5910*/  SYNCS.ARRIVE.TRANS64.RED.A1T0 RZ, [UR4], RZ ;  /* 0x000000ffffff79a7 */ /* 0x000fe20008100404 */
[----:B------:R-:W-:Y:S05]  /*5920*/  BRA `(.L_x_13) ;  /* 0x0000002400ec7947 */ /* 0x000fea0003800000 */
.L_x_12:
[----:B------:R-:W-:Y:S01]  /*5930*/  ULDC.64 UR4, c[0x0][0x8f8] ;  /* 0x00023e0000047ab9 */ /* 0x000fe20000000a00 */
[----:B------:R-:W-:Y:S01]  /*5940*/  PRMT R10, RZ, 0x7610, R10 ;  /* 0x00007610ff0a7816 */ /* 0x000fe2000000000a */
[----:B------:R-:W-:Y:S01]  /*5950*/  IMAD.MOV.U32 R20, RZ, RZ, -0x1 ;  /* 0xffffffffff147424 */ /* 0x000fe200078e00ff */
[----:B------:R-:W-:Y:S01]  /*5960*/  ISETP.GE.U32.AND P0, PT, R16, UR4, PT ;  /* 0x0000000410007c0c */ /* 0x000fe2000bf06070 */
[----:B------:R-:W-:Y:S02]  /*5970*/  IMAD.MOV.U32 R13, RZ, RZ, -0x1 ;  /* 0xffffffffff0d7424 */ /* 0x000fe400078e00ff */
[----:B------:R-:W-:Y:S01]  /*5980*/  IMAD.MOV.U32 R12, RZ, RZ, -0x1 ;  /* 0xffffffffff0c7424 */ /* 0x000fe200078e00ff */
[----:B------:R-:W-:-:S13]  /*5990*/  ISETP.GE.U32.AND.EX P0, PT, R17, UR5, PT, P0 ;  /* 0x0000000511007c0c */ /* 0x000fda000bf06100 */
[----:B------:R-:W-:Y:S05]  /*59a0*/  @P0 BRA `(.L_x_101) ;  /* 0x0000000400240947 */ /* 0x000fea0003800000 */
[----:B------:R-:W2:Y:S01]  /*59b0*/  LDC.64 R20, c[0x0][0x8d0] ;  /* 0x00023400ff147b82 */ /* 0x000ea20000000a00 */
[----:B------:R-:W-:Y:S01]  /*59c0*/  MOV R14, R16 ;  /* 0x00000010000e7202 */ /* 0x000fe20000000f00 */
[----:B------:R-:W-:-:S06]  /*59d0*/  IMAD.MOV.U32 R15, RZ, RZ, R17 ;  /* 0x000000ffff0f7224 */ /* 0x000fcc00078e0011 */
        /* <DEDUP_REMOVED lines=15> */
.L_x_102:
[----:B------:R-:W2:Y:S01]  /*5ad0*/  LDC.64 R30, c[0x0][0x8e8] ;  /* 0x00023a00ff1e7b82 */ /* 0x000ea20000000a00 */
[-CC-:B------:R-:W-:Y:S01]  /*5ae0*/  SHF.R.U64 R24, R14, R26.reuse, R15.reuse ;  /* 0x0000001a0e187219 */ /* 0x180fe2000000120f */
[----:B------:R-:W-:Y:S01]  /*5af0*/  ULDC UR4, c[0x0][0x900] ;  /* 0x0002400000047ab9 */ /* 0x000fe20000000800 */
[----:B------:R-:W-:Y:S02]  /*5b00*/  SHF.R.U32.HI R10, RZ, R26, R15 ;  /* 0x0000001aff0a7219 */ /* 0x000fe4000001160f */
        /* <DEDUP_REMOVED lines=8> */
[----:B------:R-:W-:Y:S01]  /*5b90*/  IMAD.IADD R11, R11, 0x1, R13 ;  /* 0x000000010b0b7824 */ /* 0x000fe200078e020d */
[----:B--2---:R-:W-:-:S04]  /*5ba0*/  ISETP.NE.U32.AND P0, PT, R30, RZ, PT ;  /* 0x000000ff1e00720c */ /* 0x004fc80003f05070 */
[----:B------:R-:W-:Y:S02]  /*5bb0*/  ISETP.NE.AND.EX P0, PT, R31, RZ, PT, P0 ;  /* 0x000000ff1f00720c */ /* 0x000fe40003f05300 */
[----:B------:R-:W2:Y:S01]  /*5bc0*/  LDC R28, c[0x0][0x8f0] ;  /* 0x00023c00ff1c7b82 */ /* 0x000ea20000000800 */
[-CC-:B---3--:R-:W-:Y:S02]  /*5bd0*/  SHF.R.U64 R20, R10, R14.reuse, R11.reuse ;  /* 0x0000000e0a147219 */ /* 0x188fe4000000120b */
[----:B------:R-:W-:-:S05]  /*5be0*/  SHF.R.U32.HI R11, RZ, R14, R11 ;  /* 0x0000000eff0b7219 */ /* 0x000fca000001160b */
[----:B------:R-:W3:Y:S01]  /*5bf0*/  LDC R29, c[0x0][0x8e0] ;  /* 0x00023800ff1d7b82 */ /* 0x000ee20000000800 */
[-CC-:B----4-:R-:W-:Y:S02]  /*5c00*/  SHF.R.U64 R25, R20, R26.reuse, R11.reuse ;  /* 0x0000001a14197219 */ /* 0x190fe4000000120b */
[----:B------:R-:W-:Y:S01]  /*5c10*/  SHF.R.U32.HI R10, RZ, R26, R11 ;  /* 0x0000001aff0a7219 */ /* 0x000fe2000001160b */
[----:B------:R-:W-:-:S03]  /*5c20*/  IMAD.MOV.U32 R11, RZ, RZ, -0x1 ;  /* 0xffffffffff0b7424 */ /* 0x000fc600078e00ff */
        /* <DEDUP_REMOVED lines=17> */
.L_x_103:
[----:B------:R-:W-:Y:S01]  /*5d40*/  ISETP.NE.AND P0, PT, R2, 0x1, PT ;  /* 0x000000010200780c */ /* 0x000fe20003f05270 */
[----:B------:R-:W-:Y:S01]  /*5d50*/  USHF.L.U32 UR4, UR37, UR4, URZ ;  /* 0x0000000425047299 */ /* 0x000fe2000800063f */
[----:B--2---:R-:W-:Y:S01]  /*5d60*/  SHF.R.U64 R10, R10, R28, R11 ;  /* 0x0000001c0a0a7219 */ /* 0x004fe2000000120b */
[----:B------:R-:W-:Y:S01]  /*5d70*/  VIADD R13, R27, 0xffffffff ;  /* 0xffffffff1b0d7836 */ /* 0x000fe20000000000 */
[----:B------:R-:W-:Y:S02]  /*5d80*/  LOP3.LUT R7, R25, R32, RZ, 0xc0, !PT ;  /* 0x0000002019077212 */ /* 0x000fe400078ec0ff */
[----:B------:R-:W-:Y:S01]  /*5d90*/  MOV R12, R24 ;  /* 0x00000018000c7202 */ /* 0x000fe20000000f00 */
[----:B------:R-:W-:Y:S02]  /*5da0*/  IMAD.MOV R11, RZ, RZ, -R10 ;  /* 0x000000ffff0b7224 */ /* 0x000fe400078e0a0a */
[----:B------:R-:W-:Y:S02]  /*5db0*/  IMAD R7, R10, UR4, R7 ;  /* 0x000000040a077c24 */ /* 0x000fe4000f8e0207 */
[----:B------:R-:W-:-:S02]  /*5dc0*/  IMAD.MOV.U32 R10, RZ, RZ, 0x1 ;  /* 0x00000001ff0a7424 */ /* 0x000fc400078e00ff */
[----:B------:R-:W-:Y:S01]  /*5dd0*/  @P0 IMAD R8, R9, R23, R6 ;  /* 0x0000001709080224 */ /* 0x000fe200078e0206 */
[----:B------:R-:W-:Y:S01]  /*5de0*/  LOP3.LUT R9, R20, R13, RZ, 0xc0, !PT ;  /* 0x0000000d14097212 */ /* 0x000fe200078ec0ff */
[----:B---3--:R-:W-:Y:S02]  /*5df0*/  IMAD R6, R11, R29, R26 ;  /* 0x0000001d0b067224 */ /* 0x008fe400078e021a */
[----:B----4-:R-:W-:Y:S02]  /*5e00*/  IMAD R8, R7, R33, R8 ;  /* 0x0000002107087224 */ /* 0x010fe400078e0208 */
[----:B------:R-:W-:-:S05]  /*5e10*/  IMAD R7, R6, R27, R9 ;  /* 0x0000001b06077224 */ /* 0x000fca00078e0209 */
[----:B------:R-:W-:Y:S02]  /*5e20*/  SEL R13, R7, R8, !P0 ;  /* 0x00000008070d7207 */ /* 0x000fe40004000000 */
[----:B------:R-:W-:-:S07]  /*5e30*/  SEL R20, R8, R7, !P0 ;  /* 0x0000000708147207 */ /* 0x000fce0004000000 */
.L_x_101:
[----:B------:R-:W-:-:S08]  /*5e40*/  NOP ;  /* 0x0000000000007918 */ /* 0x000fd00000000000 */
[----:B------:R-:W2:-:S00]  /*5e50*/  USETMAXREG.DEALLOC.CTAPOOL 0x28 ;  /* 0x00000028000079c8 */ /* 0x000e8000080e0500 */
[----:B--2---:R-:W-:-:S13]  /*5e60*/  ISETP.NE.AND P0, PT, R0, 0x1, PT ;  /* 0x000000010000780c */ /* 0x004fda0003f05270 */
[----:B------:R-:W-:Y:S05]  /*5e70*/  @!P0 BRA `(.L_x_13) ;  /* 0x0000002000988947 */ /* 0x000fea0003800000 */
[----:B------:R-:W-:Y:S05]  /*5e80*/  @!P4 BRA `(.L_x_104) ;  /* 0x0000001000acc947 */ /* 0x000fea0003800000 */
[----:B------:R-:W-:-:S04]  /*5e90*/  PRMT R3, R3, 0x9910, RZ ;  /* 0x0000991003037816 */ /* 0x000fc800000000ff */
[----:B------:R-:W-:-:S04]  /*5ea0*/  ISETP.NE.AND P0, PT, R3, RZ, PT ;  /* 0x000000ff0300720c */ /* 0x000fc80003f05270 */
[----:B------:R-:W-:-:S13]  /*5eb0*/  ISETP.NE.OR P0, PT, R0, 0x2, !P0 ;  /* 0x000000020000780c */ /* 0x000fda0004705670 */
[----:B------:R-:W-:Y:S05]  /*5ec0*/  @P0 BRA `(.L_x_13) ;  /* 0x0000002000840947 */ /* 0x000fea0003800000 */
[----:B------:R-:W-:-:S13]  /*5ed0*/  LOP3.LUT P1, RZ, R10, 0xff, RZ, 0xc0, !PT ;  /* 0x000000ff0aff7812 */ /* 0x000fda000782c0ff */
[----:B------:R-:W-:Y:S05]  /*5ee0*/  @!P1 BRA `(.L_x_105) ;  /* 0x0000000000189947 */ /* 0x000fea0003800000 */
[----:B------:R-:W-:Y:S01]  /*5ef0*/  UMOV UR4, 0x400 ;  /* 0x0000040000047882 */ /* 0x000fe20000000000 */
[----:B------:R-:W-:Y:S01]  /*5f00*/  IMAD.MOV.U32 R0, RZ, RZ, RZ ;  /* 0x000000ffff007224 */ /* 0x000fe200078e00ff */
[----:B-1----:R-:W-:-:S04]  /*5f10*/  ULEA UR4, UR36, UR4, 0x18 ;  /* 0x0000000424047291 */ /* 0x002fc8000f8ec03f */
[----:B------:R-:W-:-:S05]  /*5f20*/  SHF.L.U32 R0, R0, 0x1f, RZ ;  /* 0x0000001f00007819 */ /* 0x000fca00000006ff */
[----:B------:R-:W1:Y:S02]  /*5f30*/  SYNCS.PHASECHK.TRANS64.TRYWAIT P0, [UR4+0x88], R0 ;  /* 0x00008800ff0075a7 */ /* 0x000e640008000144 */
[----:B-1----:R-:W-:Y:S05]  /*5f40*/  @!P0 BRA `(.L_x_106) ;  /* 0x0000002000ec8947 */ /* 0x002fea0003800000 */
.L_x_105:
[----:B------:R-:W-:Y:S01]  /*5f50*/  PRMT R9, RZ, 0x7610, R9 ;  /* 0x00007610ff097816 */ /* 0x000fe20000000009 */
[----:B------:R-:W-:Y:S06]  /*5f60*/  @P2 BRA `(.L_x_107) ;  /* 0x0000000000242947 */ /* 0x000fec0003800000 */
[----:B------:R-:W-:Y:S02]  /*5f70*/  ULDC.64 UR4, c[0x0][0x588] ;  /* 0x0001620000047ab9 */ /* 0x000fe40000000a00 */
[----:B------:R-:W-:-:S04]  /*5f80*/  ISETP.NE.U32.AND P0, PT, RZ, UR4, PT ;  /* 0x00000004ff007c0c */ /* 0x000fc8000bf05070 */
[----:B------:R-:W-:-:S13]  /*5f90*/  ISETP.NE.AND.EX P0, PT, RZ, UR5, PT, P0 ;  /* 0x00000005ff007c0c */ /* 0x000fda000bf05300 */
[----:B------:R-:W-:Y:S05]  /*5fa0*/  @!P0 BRA `(.L_x_108) ;  /* 0x00000000000c8947 */ /* 0x000fea0003800000 */
[----:B------:R2:W5:Y:S01]  /*5fb0*/  LDG.E R11, desc[UR42][R4.64] ;  /* 0x0000002a040b7981 */ /* 0x000562000c1e1900 */
[----:B------:R-:W-:Y:S01]  /*5fc0*/  IMAD.MOV.U32 R9, RZ, RZ, 0x1 ;  /* 0x00000001ff097424 */ /* 0x000fe200078e00ff */
[----:B------:R-:W-:Y:S06]  /*5fd0*/  BRA `(.L_x_107) ;  /* 0x0000000000087947 */ /* 0x000fec0003800000 */
.L_x_108:
[----:B------:R-:W3:Y:S01]  /*5fe0*/  LDC R11, c[0x0][0x580] ;  /* 0x00016000ff0b7b82 */ /* 0x000ee20000000800 */
[----:B------:R-:W-:-:S07]  /*5ff0*/  IMAD.MOV.U32 R9, RZ, RZ, 0x1 ;  /* 0x00000001ff097424 */ /* 0x000fce00078e00ff */
.L_x_107:
[----:B-1----:R-:W-:Y:S01]  /*6000*/  IMAD.MOV.U32 R0, RZ, RZ, 0x1 ;  /* 0x00000001ff007424 */ /* 0x002fe200078e00ff */
[----:B------:R-:W-:Y:S06]  /*6010*/  @!P1 BRA `(.L_x_109) ;  /* 0x0000000c00d89947 */ /* 0x000fec0003800000 */
[----:B------:R-:W1:Y:S01]  /*6020*/  LDC R3, c[0x0][0x8a8] ;  /* 0x00022a00ff037b82 */ /* 0x000e620000000800 */
[----:B------:R-:W-:Y:S01]  /*6030*/  IMAD.MOV.U32 R0, RZ, RZ, -0x1 ;  /* 0xffffffffff007424 */ /* 0x000fe200078e00ff */
[----:B------:R-:W-:Y:S01]  /*6040*/  ULDC UR4, c[0x0][0x900] ;  /* 0x0002400000047ab9 */ /* 0x000fe20000000800 */
[----:B------:R-:W-:Y:S01]  /*6050*/  LOP3.LUT R10, R19, 0x2, RZ, 0xfc, !PT ;  /* 0x00000002130a7812 */ /* 0x000fe200078efcff */
[----:B------:R-:W-:Y:S01]  /*6060*/  ULDC.64 UR6, c[0x0][0x198] ;  /* 0x0000660000067ab9 */ /* 0x000fe20000000a00 */
[----:B------:R-:W-:Y:S02]  /*6070*/  USHF.L.U32 UR13, UR37, UR4, URZ ;  /* 0x00000004250d7299 */ /* 0x000fe4000800063f */
[----:B------:R-:W-:Y:S01]  /*6080*/  SHF.L.U32 R8, R0, UR4, RZ ;  /* 0x0000000400087c19 */ /* 0x000fe200080006ff */
[----:B------:R-:W-:Y:S01]  /*6090*/  IMAD.MOV.U32 R0, RZ, RZ, 0x1 ;  /* 0x00000001ff007424 */ /* 0x000fe200078e00ff */
[----:B------:R-:W-:Y:S01]  /*60a0*/  ULDC.64 UR14, c[0x0][0x588] ;  /* 0x00016200000e7ab9 */ /* 0x000fe20000000a00 */
[----:B------:R-:W-:Y:S01]  /*60b0*/  ULDC.64 UR22, c[0x0][0x8f8] ;  /* 0x00023e0000167ab9 */ /* 0x000fe20000000a00 */
[----:B------:R-:W-:Y:S01]  /*60c0*/  LOP3.LUT R8, RZ, R8, RZ, 0x33, !PT ;  /* 0x00000008ff087212 */ /* 0x000fe200078e33ff */
[----:B------:R-:W-:Y:S01]  /*60d0*/  ULDC.64 UR24, c[0x0][0x590] ;  /* 0x0001640000187ab9 */ /* 0x000fe20000000a00 */
[----:B-1----:R-:W-:-:S07]  /*60e0*/  VIADD R3, R3, 0xffffffff ;  /* 0xffffffff03037836 */ /* 0x002fce0000000000 */
.L_x_141:
[----:B------:R-:W-:Y:S02]  /*60f0*/  ISETP.NE.U32.AND P0, PT, RZ, UR24, PT ;  /* 0x00000018ff007c0c */ /* 0x000fe4000bf05070 */
[----:B------:R-:W-:Y:S02]  /*6100*/  R2UR UR19, R20 ;  /* 0x00000000141372ca */ /* 0x000fe400000e0000 */
[----:B------:R-:W-:Y:S02]  /*6110*/  R2UR UR18, R13 ;  /* 0x000000000d1272ca */ /* 0x000fe400000e0000 */
[----:B------:R-:W-:-:S09]  /*6120*/  ISETP.NE.AND.EX P0, PT, RZ, UR25, PT, P0 ;  /* 0x00000019ff007c0c */ /* 0x000fd2000bf05300 */
[----:B------:R-:W-:Y:S02]  /*6130*/  USHF.L.U32 UR19, UR19, 0x8, URZ ;  /* 0x0000000813137899 */ /* 0x000fe4000800063f */
[----:B------:R-:W-:Y:S02]  /*6140*/  USHF.L.U32 UR18, UR18, 0x6, URZ ;  /* 0x0000000612127899 */ /* 0x000fe4000800063f */
[----:B---34-:R-:W-:Y:S10]  /*6150*/  @!P0 BRA `(.L_x_110) ;  /* 0x00000000002c8947 */ /* 0x018ff40003800000 */
[----:B------:R-:W-:-:S04]  /*6160*/  ISETP.NE.U32.AND P1, PT, RZ, UR14, PT ;  /* 0x0000000eff007c0c */ /* 0x000fc8000bf25070 */
[----:B------:R-:W-:-:S13]  /*6170*/  ISETP.NE.AND.EX P1, PT, RZ, UR15, PT, P1 ;  /* 0x0000000fff007c0c */ /* 0x000fda000bf25310 */
[----:B------:R-:W-:Y:S05]  /*6180*/  @!P1 BRA `(.L_x_111) ;  /* 0x0000000000189947 */ /* 0x000fea0003800000 */
[----:B--2---:R-:W1:Y:S01]  /*6190*/  LDC.64 R4, c[0x0][0x588] ;  /* 0x00016200ff047b82 */ /* 0x004e620000000a00 */
[----:B------:R-:W-:-:S04]  /*61a0*/  IMAD R7, R12, UR24, RZ ;  /* 0x000000180c077c24 */ /* 0x000fc8000f8e02ff */
[----:B-1----:R-:W-:-:S05]  /*61b0*/  IMAD.WIDE R4, R7, 0x4, R4 ;  /* 0x0000000407047825 */ /* 0x002fca00078e0204 */
[----:B---3-5:R1:W5:Y:S01]  /*61c0*/  LDG.E R11, desc[UR42][R4.64] ;  /* 0x0000002a040b7981 */ /* 0x028362000c1e1900 */
[----:B------:R-:W-:Y:S01]  /*61d0*/  IMAD.MOV.U32 R9, RZ, RZ, 0x1 ;  /* 0x00000001ff097424 */ /* 0x000fe200078e00ff */
[----:B------:R-:W-:Y:S06]  /*61e0*/  BRA `(.L_x_110) ;  /* 0x0000000000087947 */ /* 0x000fec0003800000 */
.L_x_111:
[----:B---3-5:R-:W4:Y:S01]  /*61f0*/  LDC R11, c[0x0][0x580] ;  /* 0x00016000ff0b7b82 */ /* 0x028f220000000800 */
[----:B------:R-:W-:-:S07]  /*6200*/  IMAD.MOV.U32 R9, RZ, RZ, 0x1 ;  /* 0x00000001ff097424 */ /* 0x000fce00078e00ff */
.L_x_110:
[----:B------:R-:W-:Y:S05]  /*6210*/  @!P0 BRA `(.L_x_112) ;  /* 0x00000000001c8947 */ /* 0x000fea0003800000 */
[----:B------:R-:W-:-:S13]  /*6220*/  LOP3.LUT P2, RZ, R9, 0xff, RZ, 0xc0, !PT ;  /* 0x000000ff09ff7812 */ /* 0x000fda000784c0ff */
[----:B-12---:R-:W1:Y:S02]  /*6230*/  @!P2 LDC.64 R4, c[0x0][0x588] ;  /* 0x00016200ff04ab82 */ /* 0x006e640000000a00 */
[----:B-1----:R-:W-:-:S04]  /*6240*/  @!P2 ISETP.NE.U32.AND P0, PT, R4, RZ, PT ;  /* 0x000000ff0400a20c */ /* 0x002fc80003f05070 */
[----:B------:R-:W-:Y:S02]  /*6250*/  @!P2 ISETP.NE.AND.EX P1, PT, R5, RZ, PT, P0 ;  /* 0x000000ff0500a20c */ /* 0x000fe40003f25300 */
[----:B---345:R-:W-:Y:S02]  /*6260*/  @P2 FSETP.EQ.AND P0, PT, R11, RZ, PT ;  /* 0x000000ff0b00220b */ /* 0x038fe40003f02000 */
[----:B------:R-:W-:Y:S01]  /*6270*/  @!P2 PLOP3.LUT P0, PT, P1, PT, PT, 0x8, 0x0 ;  /* 0x000000000000a81c */ /* 0x000fe20000f0e170 */
[----:B------:R-:W-:-:S12]  /*6280*/  BRA `(.L_x_113) ;  /* 0x0000000000047947 */ /* 0x000fd80003800000 */
.L_x_112:
[----:B---345:R-:W-:-:S13]  /*6290*/  FSETP.EQ.AND P0, PT, R11, RZ, PT ;  /* 0x000000ff0b00720b */ /* 0x038fda0003f02000 */
.L_x_113:
[----:B------:R-:W-:Y:S02]  /*62a0*/  ISETP.NE.AND P2, PT, R10, 0x3, PT ;  /* 0x000000030a00780c */ /* 0x000fe40003f45270 */
[----:B------:R-:W-:-:S04]  /*62b0*/  ELECT P1, URZ, PT ;  /* 0x00000000003f782f */ /* 0x000fc80003820000 */
[----:B------:R-:W-:-:S07]  /*62c0*/  PLOP3.LUT P0, PT, P1, P0, PT, 0x20, 0x0 ;  /* 0x000000000000781c */ /* 0x000fce0000f00470 */
[----:B------:R-:W-:Y:S06]  /*62d0*/  @!P2 BRA `(.L_x_114) ;  /* 0x000000000004a947 */ /* 0x000fec0003800000 */
[----:B------:R-:W-:Y:S01]  /*62e0*/  BPT.TRAP 0x1 ;  /* 0x000000040000795c */ /* 0x000fe20000300000 */
.L_x_114:
[----:B------:R-:W3:Y:S01]  /*62f0*/  S2UR UR36, SR_CgaCtaId ;  /* 0x00000000002479c3 */ /* 0x000ee20000008800 */
[----:B------:R-:W-:Y:S01]  /*6300*/  UMOV UR4, 0x400 ;  /* 0x0000040000047882 */ /* 0x000fe20000000000 */
[----:B-12---:R-:W-:Y:S01]  /*6310*/  SHF.L.U32 R4, R0, 0x1f, RZ ;  /* 0x0000001f00047819 */ /* 0x006fe200000006ff */
[----:B---3--:R-:W-:-:S09]  /*6320*/  ULEA UR4, UR36, UR4, 0x18 ;  /* 0x0000000424047291 */ /* 0x008fd2000f8ec03f */
[----:B------:R-:W1:Y:S02]  /*6330*/  SYNCS.PHASECHK.TRANS64.TRYWAIT P1, [UR4+0x60], R4 ;  /* 0x00006004ff0075a7 */ /* 0x000e640008020144 */
[----:B-1----:R-:W-:Y:S05]  /*6340*/  @!P1 BRA `(.L_x_115) ;  /* 0x0000002000049947 */ /* 0x002fea0003800000 */
.L_x_172:
[----:B------:R-:W-:Y:S04]  /*6350*/  BSSY B0, `(.L_x_116) ;  /* 0x000000e000007945 */ /* 0x000fe80003800000 */
[----:B------:R-:W-:Y:S05]  /*6360*/  @!P0 BRA `(.L_x_117) ;  /* 0x0000000000308947 */ /* 0x000fea0003800000 */
[----:B------:R-:W-:Y:S01]  /*6370*/  R2UR UR20, R12 ;  /* 0x000000000c1472ca */ /* 0x000fe200000e0000 */
[----:B------:R-:W-:Y:S02]  /*6380*/  UIADD3 UR8, UP0, UR6, 0x3f0, URZ ;  /* 0x000003f006087890 */ /* 0x000fe4000ff1e03f */
[----:B------:R-:W-:Y:S02]  /*6390*/  UIADD3 UR16, UR4, 0x200, URZ ;  /* 0x0000020004107890 */ /* 0x000fe4000fffe03f */
[----:B------:R-:W-:Y:S02]  /*63a0*/  UIADD3 UR17, UR4, 0x40, URZ ;  /* 0x0000004004117890 */ /* 0x000fe4000fffe03f */
[----:B------:R-:W-:Y:S01]  /*63b0*/  UIADD3.X UR9, URZ, UR7, URZ, UP0, !UPT ;  /* 0x000000073f097290 */ /* 0x000fe200087fe43f */
[----:B------:R-:W-:Y:S01]  /*63c0*/  UMOV UR10, 0x0 ;  /* 0x00000000000a7882 */ /* 0x000fe20000000000 */
[----:B------:R-:W-:-:S07]  /*63d0*/  UMOV UR11, 0x10000000 ;  /* 0x10000000000b7882 */ /* 0x000fce0000000000 */
[----:B------:R2:W-:Y:S02]  /*63e0*/  UTMALDG.3D [UR16], [UR8], desc[UR10] ;  /* 0x00000a10080075b4 */ /* 0x0005e40008011000 */
[----:B--2---:R-:W-:Y:S05]  /*63f0*/  @!P2 BRA `(.L_x_118) ;  /* 0x000000000004a947 */ /* 0x004fea0003800000 */
[----:B------:R-:W-:Y:S01]  /*6400*/  BPT.TRAP 0x1 ;  /* 0x000000040000795c */ /* 0x000fe20000300000 */
.L_x_118:
[----:B-1----:R-:W1:Y:S02]  /*6410*/  LDC R5, c[0x0][0x800] ;  /* 0x00020000ff057b82 */ /* 0x002e640000000800 */
[----:B-1----:R2:W-:Y:S02]  /*6420*/  SYNCS.ARRIVE.TRANS64.RED.A0TR RZ, [UR4+0x40], R5 ;  /* 0x00004005ffff79a7 */ /* 0x0025e40008300404 */
.L_x_117:
[----:B------:R-:W-:Y:S05]  /*6430*/  BSYNC B0 ;  /* 0x0000000000007941 */ /* 0x000fea0003800000 */
.L_x_116:
[----:B------:R-:W-:Y:S05]  /*6440*/  @!P2 BRA `(.L_x_119) ;  /* 0x000000000004a947 */ /* 0x000fea0003800000 */
[----:B------:R-:W-:Y:S01]  /*6450*/  BPT.TRAP 0x1 ;  /* 0x000000040000795c */ /* 0x000fe20000300000 */
.L_x_119:
[----:B------:R-:W-:-:S04]  /*6460*/  UIADD3 UR5, UR4, 0x40, URZ ;  /* 0x0000004004057890 */ /* 0x000fc8000fffe03f */
[----:B------:R-:W-:-:S09]  /*6470*/  UPRMT UR5, UR36, 0x654, UR5 ;  /* 0x0000065424057896 */ /* 0x000fd20008000005 */
[----:B------:R-:W-:Y:S01]  /*6480*/  SYNCS.ARRIVE.TRANS64.RED.A1T0 RZ, [UR5], RZ ;  /* 0x000000ffffff79a7 */ /* 0x000fe20008100405 */
[----:B------:R-:W-:Y:S05]  /*6490*/  @!P2 BRA `(.L_x_120) ;  /* 0x000000000004a947 */ /* 0x000fea0003800000 */
[----:B------:R-:W-:Y:S01]  /*64a0*/  BPT.TRAP 0x1 ;  /* 0x000000040000795c */ /* 0x000fe20000300000 */
.L_x_120:
[----:B------:R-:W3:Y:S02]  /*64b0*/  SYNCS.PHASECHK.TRANS64.TRYWAIT P1, [UR4+0x68], R4 ;  /* 0x00006804ff0075a7 */ /* 0x000ee40008020144 */
[----:B---3--:R-:W-:Y:S05]  /*64c0*/  @!P1 BRA `(.L_x_121) ;  /* 0x0000001c00bc9947 */ /* 0x008fea0003800000 */
.L_x_173:
[----:B------:R-:W-:Y:S04]  /*64d0*/  BSSY B0, `(.L_x_122) ;  /* 0x0000010000007945 */ /* 0x000fe80003800000 */
[----:B------:R-:W-:Y:S05]  /*64e0*/  @!P0 BRA `(.L_x_123) ;  /* 0x0000000000388947 */ /* 0x000fea0003800000 */
[----:B------:R-:W-:Y:S01]  /*64f0*/  UIADD3 UR16, UP0, UR6, 0x3f0, URZ ;  /* 0x000003f006107890 */ /* 0x000fe2000ff1e03f */
[----:B------:R-:W-:Y:S01]  /*6500*/  R2UR UR12, R12 ;  /* 0x000000000c0c72ca */ /* 0x000fe200000e0000 */
[----:B------:R-:W-:Y:S02]  /*6510*/  UIADD3 UR11, UR19, 0x80, URZ ;  /* 0x00000080130b7890 */ /* 0x000fe4000fffe03f */
[----:B------:R-:W-:Y:S02]  /*6520*/  UIADD3 UR8, UR4, 0x2200, URZ ;  /* 0x0000220004087890 */ /* 0x000fe4000fffe03f */
[----:B------:R-:W-:Y:S02]  /*6530*/  UIADD3 UR9, UR4, 0x48, URZ ;  /* 0x0000004804097890 */ /* 0x000fe4000fffe03f */
[----:B------:R-:W-:Y:S01]  /*6540*/  UIADD3.X UR17, URZ, UR7, URZ, UP0, !UPT ;  /* 0x000000073f117290 */ /* 0x000fe200087fe43f */
[----:B------:R-:W-:Y:S01]  /*6550*/  UMOV UR20, 0x0 ;  /* 0x0000000000147882 */ /* 0x000fe20000000000 */
[----:B------:R-:W-:Y:S01]  /*6560*/  UMOV UR21, 0x10000000 ;  /* 0x1000000000157882 */ /* 0x000fe20000000000 */
[----:B------:R-:W-:-:S06]  /*6570*/  UMOV UR10, UR18 ;  /* 0x00000012000a7c82 */ /* 0x000fcc0008000000 */
[----:B------:R3:W-:Y:S02]  /*6580*/  UTMALDG.3D [UR8], [UR16], desc[UR20] ;  /* 0x00001408100075b4 */ /* 0x0007e40008011000 */
[----:B---3--:R-:W-:Y:S05]  /*6590*/  @!P2 BRA `(.L_x_124) ;  /* 0x000000000004a947 */ /* 0x008fea0003800000 */
[----:B------:R-:W-:Y:S01]  /*65a0*/  BPT.TRAP 0x1 ;  /* 0x000000040000795c */ /* 0x000fe20000300000 */
.L_x_124:
[----:B-12---:R-:W1:Y:S02]  /*65b0*/  LDC R5, c[0x0][0x800] ;  /* 0x00020000ff057b82 */ /* 0x006e640000000800 */
[----:B-1----:R3:W-:Y:S02]  /*65c0*/  SYNCS.ARRIVE.TRANS64.RED.A0TR RZ, [UR4+0x48], R5 ;  /* 0x00004805ffff79a7 */ /* 0x0027e40008300404 */
.L_x_123:
[----:B------:R-:W-:Y:S05]  /*65d0*/  BSYNC B0 ;  /* 0x0000000000007941 */ /* 0x000fea0003800000 */
.L_x_122:
[----:B------:R-:W-:Y:S05]  /*65e0*/  @!P2 BRA `(.L_x_125) ;  /* 0x000000000004a947 */ /* 0x000fea0003800000 */
[----:B------:R-:W-:Y:S01]  /*65f0*/  BPT.TRAP 0x1 ;  /* 0x000000040000795c */ /* 0x000fe20000300000 */
.L_x_125:
[----:B------:R-:W-:Y:S02]  /*6600*/  UIADD3 UR5, UR4, 0x48, URZ ;  /* 0x0000004804057890 */ /* 0x000fe4000fffe03f */
[----:B------:R-:W-:Y:S02]  /*6610*/  UIADD3 UR10, UR18, 0x20, URZ ;  /* 0x00000020120a7890 */ /* 0x000fe4000fffe03f */
[----:B------:R-:W-:-:S09]  /*6620*/  UPRMT UR5, UR36, 0x654, UR5 ;  /* 0x0000065424057896 */ /* 0x000fd20008000005 */
[----:B------:R-:W-:Y:S01]  /*6630*/  SYNCS.ARRIVE.TRANS64.RED.A1T0 RZ, [UR5], RZ ;  /* 0x000000ffffff79a7 */ /* 0x000fe20008100405 */
[----:B------:R-:W-:Y:S05]  /*6640*/  @!P2 BRA `(.L_x_126) ;  /* 0x000000000004a947 */ /* 0x000fea0003800000 */
[----:B------:R-:W-:Y:S01]  /*6650*/  BPT.TRAP 0x1 ;  /* 0x000000040000795c */ /* 0x000fe20000300000 */
.L_x_126:
[----:B------:R-:W4:Y:S02]  /*6660*/  SYNCS.PHASECHK.TRANS64.TRYWAIT P1, [UR4+0x70], R4 ;  /* 0x00007004ff0075a7 */ /* 0x000f240008020144 */
[----:B----4-:R-:W-:Y:S05]  /*6670*/  @!P1 BRA `(.L_x_127) ;  /* 0x0000001c00689947 */ /* 0x010fea0003800000 */
.L_x_174:
        /* <DEDUP_REMOVED lines=8> */
[----:B------:R-:W-:Y:S01]  /*6700*/  UMOV UR21, 0x10000000 ;  /* 0x1000000000157882 */ /* 0x000fe20000000000 */
[----:B------:R-:W-:-:S06]  /*6710*/  UMOV UR11, UR19 ;  /* 0x00000013000b7c82 */ /* 0x000fcc0008000000 */
[----:B------:R4:W-:Y:S02]  /*6720*/  UTMALDG.3D [UR8], [UR16], desc[UR20] ;  /* 0x00001408100075b4 */ /* 0x0009e40008011000 */
[----:B----4-:R-:W-:Y:S05]  /*6730*/  @!P2 BRA `(.L_x_130) ;  /* 0x000000000004a947 */ /* 0x010fea0003800000 */
[----:B------:R-:W-:Y:S01]  /*6740*/  BPT.TRAP 0x1 ;  /* 0x000000040000795c */ /* 0x000fe20000300000 */
.L_x_130:
[----:B-123--:R-:W1:Y:S02]  /*6750*/  LDC R5, c[0x0][0x800] ;  /* 0x00020000ff057b82 */ /* 0x00ee640000000800 */
[----:B-1----:R4:W-:Y:S02]  /*6760*/  SYNCS.ARRIVE.TRANS64.RED.A0TR RZ, [UR4+0x50], R5 ;  /* 0x00005005ffff79a7 */ /* 0x0029e40008300404 */
.L_x_129:
[----:B------:R-:W-:Y:S05]  /*6770*/  BSYNC B0 ;  /* 0x0000000000007941 */ /* 0x000fea0003800000 */
.L_x_128:
[----:B------:R-:W-:Y:S05]  /*6780*/  @!P2 BRA `(.L_x_131) ;  /* 0x000000000004a947 */ /* 0x000fea0003800000 */
[----:B------:R-:W-:Y:S01]  /*6790*/  BPT.TRAP 0x1 ;  /* 0x000000040000795c */ /* 0x000fe20000300000 */
.L_x_131:
[----:B------:R-:W-:-:S04]  /*67a0*/  UIADD3 UR5, UR4, 0x50, URZ ;  /* 0x0000005004057890 */ /* 0x000fc8000fffe03f */
[----:B------:R-:W-:-:S09]  /*67b0*/  UPRMT UR5, UR36, 0x654, UR5 ;  /* 0x0000065424057896 */ /* 0x000fd20008000005 */
[----:B------:R-:W-:Y:S01]  /*67c0*/  SYNCS.ARRIVE.TRANS64.RED.A1T0 RZ, [UR5], RZ ;  /* 0x000000ffffff79a7 */ /* 0x000fe20008100405 */
[----:B------:R-:W-:Y:S05]  /*67d0*/  @!P2 BRA `(.L_x_132) ;  /* 0x000000000004a947 */ /* 0x000fea0003800000 */
[----:B------:R-:W-:Y:S01]  /*67e0*/  BPT.TRAP 0x1 ;  /* 0x000000040000795c */ /* 0x000fe20000300000 */
.L_x_132:
[----:B------:R-:W5:Y:S02]  /*67f0*/  SYNCS.PHASECHK.TRANS64.TRYWAIT P1, [UR4+0x78], R4 ;  /* 0x00007804ff0075a7 */ /* 0x000f640008020144 */
[----:B-----5:R-:W-:Y:S05]  /*6800*/  @!P1 BRA `(.L_x_133) ;  /* 0x0000001c001c9947 */ /* 0x020fea0003800000 */
.L_x_175:
[----:B------:R-:W-:Y:S04]  /*6810*/  BSSY B0, `(.L_x_134) ;  /* 0x000000f000007945 */ /* 0x000fe80003800000 */
[----:B------:R-:W-:Y:S05]  /*6820*/  @!P0 BRA `(.L_x_135) ;  /* 0x0000000000348947 */ /* 0x000fea0003800000 */
[----:B------:R-:W-:Y:S01]  /*6830*/  R2UR UR12, R12 ;  /* 0x000000000c0c72ca */ /* 0x000fe200000e0000 */
[----:B------:R-:W-:Y:S02]  /*6840*/  UIADD3 UR16, UP0, UR6, 0x3f0, URZ ;  /* 0x000003f006107890 */ /* 0x000fe4000ff1e03f */
[----:B------:R-:W-:Y:S02]  /*6850*/  UIADD3 UR11, UR19, 0x80, URZ ;  /* 0x00000080130b7890 */ /* 0x000fe4000fffe03f */
[----:B------:R-:W-:Y:S02]  /*6860*/  UIADD3 UR8, UR4, 0x6200, URZ ;  /* 0x0000620004087890 */ /* 0x000fe4000fffe03f */
[----:B------:R-:W-:Y:S02]  /*6870*/  UIADD3 UR9, UR4, 0x58, URZ ;  /* 0x0000005804097890 */ /* 0x000fe4000fffe03f */
[----:B------:R-:W-:Y:S01]  /*6880*/  UIADD3.X UR17, URZ, UR7, URZ, UP0, !UPT ;  /* 0x000000073f117290 */ /* 0x000fe200087fe43f */
[----:B------:R-:W-:Y:S01]  /*6890*/  UMOV UR20, 0x0 ;  /* 0x0000000000147882 */ /* 0x000fe20000000000 */
[----:B------:R-:W-:-:S07]  /*68a0*/  UMOV UR21, 0x10000000 ;  /* 0x1000000000157882 */ /* 0x000fce0000000000 */
[----:B------:R1:W-:Y:S02]  /*68b0*/  UTMALDG.3D [UR8], [UR16], desc[UR20] ;  /* 0x00001408100075b4 */ /* 0x0003e40008011000 */
[----:B-1----:R-:W-:Y:S05]  /*68c0*/  @!P2 BRA `(.L_x_136) ;  /* 0x000000000004a947 */ /* 0x002fea0003800000 */
[----:B------:R-:W-:Y:S01]  /*68d0*/  BPT.TRAP 0x1 ;  /* 0x000000040000795c */ /* 0x000fe20000300000 */
.L_x_136:
[----:B------:R-:W1:Y:S02]  /*68e0*/  LDC R4, c[0x0][0x800] ;  /* 0x00020000ff047b82 */ /* 0x000e640000000800 */
[----:B-1----:R1:W-:Y:S02]  /*68f0*/  SYNCS.ARRIVE.TRANS64.RED.A0TR RZ, [UR4+0x58], R4 ;  /* 0x00005804ffff79a7 */ /* 0x0023e40008300404 */
.L_x_135:
[----:B------:R-:W-:Y:S05]  /*6900*/  BSYNC B0 ;  /* 0x0000000000007941 */ /* 0x000fea0003800000 */
.L_x_134:
[----:B------:R-:W-:Y:S05]  /*6910*/  @!P2 BRA `(.L_x_137) ;  /* 0x000000000004a947 */ /* 0x000fea0003800000 */
[----:B------:R-:W-:Y:S01]  /*6920*/  BPT.TRAP 0x1 ;  /* 0x000000040000795c */ /* 0x000fe20000300000 */
.L_x_137:
[----:B------:R-:W-:Y:S01]  /*6930*/  IADD3 R16, P0, R16, UR40, RZ ;  /* 0x0000002810107c10 */ /* 0x000fe2000ff1e0ff */
[----:B------:R-:W-:Y:S01]  /*6940*/  UIADD3 UR4, UR4, 0x58, URZ ;  /* 0x0000005804047890 */ /* 0x000fe2000fffe03f */
[----:B------:R-:W-:Y:S01]  /*6950*/  LOP3.LUT R0, R0, 0x1, RZ, 0x3c, !PT ;  /* 0x0000000100007812 */ /* 0x000fe200078e3cff */
[----:B------:R-:W-:Y:S01]  /*6960*/  IMAD.MOV.U32 R20, RZ, RZ, -0x1 ;  /* 0xffffffffff147424 */ /* 0x000fe200078e00ff */
[----:B------:R-:W-:Y:S01]  /*6970*/  IADD3.X R17, R17, UR38, RZ, P0, !PT ;  /* 0x0000002611117c10 */ /* 0x000fe200087fe4ff */
[----:B------:R-:W-:Y:S01]  /*6980*/  UPRMT UR4, UR36, 0x654, UR4 ;  /* 0x0000065424047896 */ /* 0x000fe20008000004 */
[----:B------:R-:W-:Y:S01]  /*6990*/  ISETP.GE.U32.AND P0, PT, R16, UR22, PT ;  /* 0x0000001610007c0c */ /* 0x000fe2000bf06070 */
[----:B------:R-:W-:Y:S01]  /*69a0*/  IMAD.MOV.U32 R13, RZ, RZ, -0x1 ;  /* 0xffffffffff0d7424 */ /* 0x000fe200078e00ff */
[----:B-1----:R-:W-:Y:S01]  /*69b0*/  PRMT R4, RZ, 0x7610, R4 ;  /* 0x00007610ff047816 */ /* 0x002fe20000000004 */
[----:B------:R-:W-:Y:S01]  /*69c0*/  IMAD.MOV.U32 R12, RZ, RZ, -0x1 ;  /* 0xffffffffff0c7424 */ /* 0x000fe200078e00ff */
[----:B------:R-:W-:-:S04]  /*69d0*/  ISETP.GE.U32.AND.EX P0, PT, R17, UR23, PT, P0 ;  /* 0x0000001711007c0c */ /* 0x000fc8000bf06100 */
[----:B------:R-:W-:Y:S09]  /*69e0*/  SYNCS.ARRIVE.TRANS64.RED.A1T0 RZ, [UR4], RZ ;  /* 0x000000ffffff79a7 */ /* 0x000ff20008100404 */
[----:B------:R-:W-:Y:S05]  /*69f0*/  @P0 BRA `(.L_x_138) ;  /* 0x0000000400580947 */ /* 0x000fea0003800000 */
[----:B------:R-:W1:Y:S01]  /*6a00*/  S2R R15, SR_CTAID.X ;  /* 0x00000000000f7919 */ /* 0x000e620000002500 */
[----:B------:R-:W5:Y:S01]  /*6a10*/  LDC.64 R12, c[0x0][0x8d0] ;  /* 0x00023400ff0c7b82 */ /* 0x000f620000000a00 */
[----:B------:R-:W-:Y:S01]  /*6a20*/  ULDC UR4, c[0x0][0x150] ;  /* 0x0000540000047ab9 */ /* 0x000fe20000000800 */
[----:B------:R-:W-:Y:S01]  /*6a30*/  IMAD.MOV.U32 R7, RZ, RZ, R16 ;  /* 0x000000ffff077224 */ /* 0x000fe200078e0010 */
[----:B------:R-:W2:Y:S01]  /*6a40*/  S2R R18, SR_CTAID.Y ;  /* 0x0000000000127919 */ /* 0x000ea20000002600 */
[----:B------:R-:W-:-:S04]  /*6a50*/  IMAD.MOV.U32 R21, RZ, RZ, R17 ;  /* 0x000000ffff157224 */ /* 0x000fc800078e0011 */
[----:B------:R-:W2:Y:S08]  /*6a60*/  LDC R22, c[0x0][0x144] ;  /* 0x00005100ff167b82 */ /* 0x000eb00000000800 */
[----:B------:R-:W3:Y:S01]  /*6a70*/  LDC R20, c[0x0][0x8d8] ;  /* 0x00023600ff147b82 */ /* 0x000ee20000000800 */
[----:B-----5:R-:W-:-:S04]  /*6a80*/  ISETP.NE.U32.AND P0, PT, R12, RZ, PT ;  /* 0x000000ff0c00720c */ /* 0x020fc80003f05070 */
[----:B------:R-:W-:Y:S02]  /*6a90*/  ISETP.NE.AND.EX P0, PT, R13, RZ, PT, P0 ;  /* 0x000000ff0d00720c */ /* 0x000fe40003f05300 */
[----:B-1----:R-:W-:Y:S02]  /*6aa0*/  I2FP.F32.U32 R4, R15 ;  /* 0x0000000f00047245 */ /* 0x002fe40000201000 */
[----:B--2---:R-:W-:-:S03]  /*6ab0*/  I2FP.F32.U32 R23, R18 ;  /* 0x0000001200177245 */ /* 0x004fc60000201000 */
[----:B------:R-:W-:-:S04]  /*6ac0*/  FMUL R4, R4, UR4 ;  /* 0x0000000404047c20 */ /* 0x000fc80008400000 */
[----:B------:R1:W2:Y:S02]  /*6ad0*/  F2I.U32.TRUNC.NTZ R14, R4 ;  /* 0x00000004000e7305 */ /* 0x0002a4000020f000 */
[----:B---3--:R-:W-:Y:S05]  /*6ae0*/  @!P0 BRA `(.L_x_139) ;  /* 0x0000000000308947 */ /* 0x008fea0003800000 */
[----:B----4-:R-:W3:Y:S02]  /*6af0*/  LDC R5, c[0x0][0x8dc] ;  /* 0x00023700ff057b82 */ /* 0x010ee40000000800 */
[----:B---3--:R-:W-:-:S04]  /*6b00*/  IADD3 R5, P0, R16, R5, RZ ;  /* 0x0000000510057210 */ /* 0x008fc80007f1e0ff */
[----:B------:R-:W-:-:S05]  /*6b10*/  IADD3.X R21, RZ, R17, RZ, P0, !PT ;  /* 0x00000011ff157210 */ /* 0x000fca00007fe4ff */
[----:B------:R-:W-:-:S04]  /*6b20*/  IMAD.WIDE.U32 R6, R21, R12, RZ ;  /* 0x0000000c15067225 */ /* 0x000fc800078e00ff */
[----:B------:R-:W-:-:S04]  /*6b30*/  IMAD.WIDE.U32 R6, P0, R5, R13, R6 ;  /* 0x0000000d05067225 */ /* 0x000fc80007800006 */
[----:B-1----:R-:W-:-:S04]  /*6b40*/  IMAD.WIDE.U32 R4, R5, R12, RZ ;  /* 0x0000000c05047225 */ /* 0x002fc800078e00ff */
[----:B------:R-:W-:Y:S01]  /*6b50*/  IMAD.MOV.U32 R4, RZ, RZ, R7 ;  /* 0x000000ffff047224 */ /* 0x000fe200078e0007 */
[----:B------:R-:W-:Y:S01]  /*6b60*/  IADD3 RZ, P1, R5, R6, RZ ;  /* 0x0000000605ff7210 */ /* 0x000fe20007f3e0ff */
[----:B------:R-:W-:-:S04]  /*6b70*/  IMAD.X R5, RZ, RZ, RZ, P0 ;  /* 0x000000ffff057224 */ /* 0x000fc800000e06ff */
[----:B------:R-:W-:-:S04]  /*6b80*/  IMAD.WIDE.U32.X R4, R21, R13, R4, P1 ;  /* 0x0000000d15047225 */ /* 0x000fc800008e0404 */
[----:B------:R-:W-:Y:S02]  /*6b90*/  IMAD.MOV.U32 R7, RZ, RZ, R4 ;  /* 0x000000ffff077224 */ /* 0x000fe400078e0004 */
[----:B------:R-:W-:-:S07]  /*6ba0*/  IMAD.MOV.U32 R21, RZ, RZ, R5 ;  /* 0x000000ffff157224 */ /* 0x000fce00078e0005 */
.L_x_139:
[----:B------:R-:W-:Y:S01]  /*6bb0*/  ULDC UR4, c[0x0][0x154] ;  /* 0x0000550000047ab9 */ /* 0x000fe20000000800 */
[----:B------:R-:W3:Y:S01]  /*6bc0*/  LDC R13, c[0x0][0x148] ;  /* 0x00005200ff0d7b82 */ /* 0x000ee20000000800 */
[----:B------:R-:W-:Y:S01]  /*6bd0*/  FMUL R23, R23, UR4 ;  /* 0x0000000417177c20 */ /* 0x000fe20008400000 */
[----:B------:R-:W-:Y:S01]  /*6be0*/  ISETP.NE.AND P2, PT, R2, 0x1, PT ;  /* 0x000000010200780c */ /* 0x000fe20003f45270 */
[----:B--2---:R-:W-:Y:S01]  /*6bf0*/  IMAD.MOV R6, RZ, RZ, -R14 ;  /* 0x000000ffff067224 */ /* 0x004fe200078e0a0e */
[-CC-:B------:R-:W-:Y:S02]  /*6c00*/  SHF.R.U64 R14, R7, R20.reuse, R21.reuse ;  /* 0x00000014070e7219 */ /* 0x180fe40000001215 */
[----:B------:R-:W-:Y:S01]  /*6c10*/  SHF.R.U32.HI R20, RZ, R20, R21 ;  /* 0x00000014ff147219 */ /* 0x000fe20000011615 */
[----:B------:R-:W2:Y:S01]  /*6c20*/  F2I.U32.TRUNC.NTZ R23, R23 ;  /* 0x0000001700177305 */ /* 0x000ea2000020f000 */
[----:B-1--4-:R-:W1:Y:S01]  /*6c30*/  LDC.64 R4, c[0x0][0x8c8] ;  /* 0x00023200ff047b82 */ /* 0x012e620000000a00 */
[----:B------:R-:W-:Y:S01]  /*6c40*/  IADD3 R21, P0, RZ, -R14, RZ ;  /* 0x8000000eff157210 */ /* 0x000fe20007f1e0ff */
[----:B------:R-:W-:-:S04]  /*6c50*/  IMAD R15, R22, R6, R15 ;  /* 0x00000006160f7224 */ /* 0x000fc800078e020f */
[----:B------:R-:W-:Y:S02]  /*6c60*/  IMAD.X R7, RZ, RZ, ~R20, P0 ;  /* 0x000000ffff077224 */ /* 0x000fe400000e0e14 */
[----:B------:R-:W4:Y:S01]  /*6c70*/  LDC R24, c[0x0][0x8c0] ;  /* 0x00023000ff187b82 */ /* 0x000f220000000800 */
[----:B--2---:R-:W-:-:S07]  /*6c80*/  IMAD.MOV R12, RZ, RZ, -R23 ;  /* 0x000000ffff0c7224 */ /* 0x004fce00078e0a17 */
[----:B------:R-:W2:Y:S01]  /*6c90*/  LDC R27, c[0x0][0x900] ;  /* 0x00024000ff1b7b82 */ /* 0x000ea20000000800 */
[----:B---3--:R-:W-:-:S07]  /*6ca0*/  @P2 IMAD R15, R13, R12, R18 ;  /* 0x0000000c0d0f2224 */ /* 0x008fce00078e0212 */
[----:B------:R-:W3:Y:S01]  /*6cb0*/  LDC.64 R12, c[0x0][0x8e8] ;  /* 0x00023a00ff0c7b82 */ /* 0x000ee20000000a00 */
[----:B-1----:R-:W-:-:S04]  /*6cc0*/  IMAD R6, R7, R4, RZ ;  /* 0x0000000407067224 */ /* 0x002fc800078e02ff */
[C---:B------:R-:W-:Y:S02]  /*6cd0*/  IMAD R7, R21.reuse, R5, R6 ;  /* 0x0000000515077224 */ /* 0x040fe400078e0206 */
[----:B------:R-:W-:Y:S01]  /*6ce0*/  IMAD.WIDE.U32 R4, R21, R4, R16 ;  /* 0x0000000415047225 */ /* 0x000fe200078e0010 */
[----:B------:R-:W1:Y:S03]  /*6cf0*/  LDC R6, c[0x0][0x8b0] ;  /* 0x00022c00ff067b82 */ /* 0x000e660000000800 */
[----:B------:R-:W-:-:S05]  /*6d00*/  IMAD.IADD R5, R5, 0x1, R7 ;  /* 0x0000000105057824 */ /* 0x000fca00078e0207 */
[----:B------:R-:W2:Y:S01]  /*6d10*/  LDC R25, c[0x0][0x8f0] ;  /* 0x00023c00ff197b82 */ /* 0x000ea20000000800 */
[-CC-:B----4-:R-:W-:Y:S02]  /*6d20*/  SHF.R.U64 R22, R4, R24.reuse, R5.reuse ;  /* 0x0000001804167219 */ /* 0x190fe40000001205 */
[----:B------:R-:W-:-:S05]  /*6d30*/  SHF.R.U32.HI R5, RZ, R24, R5 ;  /* 0x00000018ff057219 */ /* 0x000fca0000011605 */
[----:B------:R-:W4:Y:S01]  /*6d40*/  LDC R21, c[0x0][0x8e0] ;  /* 0x00023800ff157b82 */ /* 0x000f220000000800 */
[----:B---3--:R-:W-:-:S04]  /*6d50*/  ISETP.NE.U32.AND P0, PT, R12, RZ, PT ;  /* 0x000000ff0c00720c */ /* 0x008fc80003f05070 */
[----:B------:R-:W-:-:S03]  /*6d60*/  ISETP.NE.AND.EX P0, PT, R13, RZ, PT, P0 ;  /* 0x000000ff0d00720c */ /* 0x000fc60003f05300 */
[----:B------:R-:W3:Y:S01]  /*6d70*/  LDC R20, c[0x0][0x8b8] ;  /* 0x00022e00ff147b82 */ /* 0x000ee20000000800 */
[-CC-:B-1----:R-:W-:Y:S02]  /*6d80*/  SHF.R.U64 R23, R22, R6.reuse, R5.reuse ;  /* 0x0000000616177219 */ /* 0x182fe40000001205 */
[----:B------:R-:W-:-:S04]  /*6d90*/  SHF.R.U32.HI R4, RZ, R6, R5 ;  /* 0x00000006ff047219 */ /* 0x000fc80000011605 */
[-CC-:B--2---:R-:W-:Y:S01]  /*6da0*/  SHF.R.U64 R24, R23, R27.reuse, R4.reuse ;  /* 0x0000001b17187219 */ /* 0x184fe20000001204 */
[----:B------:R-:W1:Y:S01]  /*6db0*/  LDC R18, c[0x0][0x8a8] ;  /* 0x00022a00ff127b82 */ /* 0x000e620000000800 */
[----:B------:R-:W-:-:S03]  /*6dc0*/  SHF.R.U32.HI R27, RZ, R27, R4 ;  /* 0x0000001bff1b7219 */ /* 0x000fc60000011604 */
[----:B------:R-:W-:Y:S02]  /*6dd0*/  IMAD.MOV.U32 R4, RZ, RZ, R24 ;  /* 0x000000ffff047224 */ /* 0x000fe400078e0018 */
[----:B------:R-:W-:Y:S01]  /*6de0*/  IMAD.MOV.U32 R5, RZ, RZ, R27 ;  /* 0x000000ffff057224 */ /* 0x000fe200078e001b */
[----:B------:R-:W-:Y:S06]  /*6df0*/  @!P0 BRA `(.L_x_140) ;  /* 0x0000000000288947 */ /* 0x000fec0003800000 */
[----:B------:R-:W2:Y:S02]  /*6e00*/  LDC R5, c[0x0][0x8f4] ;  /* 0x00023d00ff057b82 */ /* 0x000ea40000000800 */
[----:B--2---:R-:W-:-:S05]  /*6e10*/  IADD3 R5, P0, R24, R5, RZ ;  /* 0x0000000518057210 */ /* 0x004fca0007f1e0ff */
[----:B------:R-:W-:-:S04]  /*6e20*/  IMAD.X R27, RZ, RZ, R27, P0 ;  /* 0x000000ffff1b7224 */ /* 0x000fc800000e061b */
[----:B------:R-:W-:-:S04]  /*6e30*/  IMAD.WIDE.U32 R6, R27, R12, RZ ;  /* 0x0000000c1b067225 */ /* 0x000fc800078e00ff */
[----:B------:R-:W-:-:S04]  /*6e40*/  IMAD.WIDE.U32 R6, P0, R5, R13, R6 ;  /* 0x0000000d05067225 */ /* 0x000fc80007800006 */
[----:B------:R-:W-:-:S04]  /*6e50*/  IMAD.WIDE.U32 R4, R5, R12, RZ ;  /* 0x0000000c05047225 */ /* 0x000fc800078e00ff */
[----:B------:R-:W-:Y:S01]  /*6e60*/  IMAD.MOV.U32 R4, RZ, RZ, R7 ;  /* 0x000000ffff047224 */ /* 0x000fe200078e0007 */
[----:B------:R-:W-:Y:S01]  /*6e70*/  IADD3 RZ, P1, R5, R6, RZ ;  /* 0x0000000605ff7210 */ /* 0x000fe20007f3e0ff */
[----:B------:R-:W-:-:S04]  /*6e80*/  IMAD.X R5, RZ, RZ, RZ, P0 ;  /* 0x000000ffff057224 */ /* 0x000fc800000e06ff */
[----:B------:R-:W-:-:S08]  /*6e90*/  IMAD.WIDE.U32.X R4, R27, R13, R4, P1 ;  /* 0x0000000d1b047225 */ /* 0x000fd000008e0404 */
.L_x_140:
[----:B------:R-:W-:Y:S01]  /*6ea0*/  SHF.R.U64 R4, R4, R25, R5 ;  /* 0x0000001904047219 */ /* 0x000fe20000001205 */
[----:B------:R-:W-:Y:S01]  /*6eb0*/  IMAD.MOV.U32 R12, RZ, RZ, R14 ;  /* 0x000000ffff0c7224 */ /* 0x000fe200078e000e */
[----:B------:R-:W-:Y:S02]  /*6ec0*/  LOP3.LUT R23, R23, R8, RZ, 0xc0, !PT ;  /* 0x0000000817177212 */ /* 0x000fe400078ec0ff */
[----:B------:R-:W-:Y:S01]  /*6ed0*/  LOP3.LUT R22, R22, R3, RZ, 0xc0, !PT ;  /* 0x0000000316167212 */ /* 0x000fe200078ec0ff */
[----:B------:R-:W-:Y:S02]  /*6ee0*/  IMAD.MOV R5, RZ, RZ, -R4 ;  /* 0x000000ffff057224 */ /* 0x000fe400078e0a04 */
[----:B------:R-:W-:Y:S01]  /*6ef0*/  IMAD R23, R4, UR13, R23 ;  /* 0x0000000d04177c24 */ /* 0x000fe2000f8e0217 */
[----:B------:R-:W-:Y:S01]  /*6f00*/  MOV R4, 0x1 ;  /* 0x0000000100047802 */ /* 0x000fe20000000f00 */
[----:B----4-:R-:W-:Y:S02]  /*6f10*/  IMAD R21, R5, R21, R24 ;  /* 0x0000001505157224 */ /* 0x010fe400078e0218 */
[----:B---3--:R-:W-:-:S02]  /*6f20*/  IMAD R20, R23, R20, R15 ;  /* 0x0000001417147224 */ /* 0x008fc400078e020f */
[----:B-1----:R-:W-:-:S05]  /*6f30*/  IMAD R21, R21, R18, R22 ;  /* 0x0000001215157224 */ /* 0x002fca00078e0216 */
[----:B------:R-:W-:Y:S02]  /*6f40*/  SEL R13, R21, R20, !P2 ;  /* 0x00000014150d7207 */ /* 0x000fe40005000000 */
[----:B------:R-:W-:-:S07]  /*6f50*/  SEL R20, R20, R21, !P2 ;  /* 0x0000001514147207 */ /* 0x000fce0005000000 */
.L_x_138:
[----:B------:R-:W-:-:S13]  /*6f60*/  LOP3.LUT P0, RZ, R4, 0xff, RZ, 0xc0, !PT ;  /* 0x000000ff04ff7812 */ /* 0x000fda000780c0ff */
[----:B------:R-:W-:Y:S05]  /*6f70*/  @P0 BRA `(.L_x_141) ;  /* 0xfffffff0005c0947 */ /* 0x000fea000383ffff */
.L_x_109:
[----:B------:R-:W-:-:S13]  /*6f80*/  ELECT P0, URZ, PT ;  /* 0x00000000003f782f */ /* 0x000fda0003800000 */
[----:B------:R-:W-:Y:S05]  /*6f90*/  @!P0 BRA `(.L_x_13) ;  /* 0x0000001000508947 */ /* 0x000fea0003800000 */
[----:B------:R-:W-:-:S04]  /*6fa0*/  LOP3.LUT R19, R19, 0x2, RZ, 0xfc, !PT ;  /* 0x0000000213137812 */ /* 0x000fc800078efcff */
[----:B------:R-:W-:-:S13]  /*6fb0*/  ISETP.NE.AND P1, PT, R19, 0x3, PT ;  /* 0x000000031300780c */ /* 0x000fda0003f25270 */
[----:B------:R-:W-:Y:S05]  /*6fc0*/  @!P1 BRA `(.L_x_142) ;  /* 0x0000000000049947 */ /* 0x000fea0003800000 */
[----:B------:R-:W-:Y:S01]  /*6fd0*/  BPT.TRAP 0x1 ;  /* 0x000000040000795c */ /* 0x000fe20000300000 */
.L_x_142:
[----:B--2---:R-:W-:Y:S01]  /*6fe0*/  IMAD.U32 R4, RZ, RZ, UR36 ;  /* 0x00000024ff047e24 */ /* 0x004fe2000f8e00ff */
[----:B------:R-:W-:Y:S02]  /*6ff0*/  MOV R3, 0x400 ;  /* 0x0000040000037802 */ /* 0x000fe40000000f00 */
[----:B------:R-:W-:Y:S02]  /*7000*/  SHF.L.U32 R2, R0, 0x1f, RZ ;  /* 0x0000001f00027819 */ /* 0x000fe400000006ff */
[----:B------:R-:W-:-:S04]  /*7010*/  LEA R3, R4, R3, 0x18 ;  /* 0x0000000304037211 */ /* 0x000fc800078ec0ff */
[----:B------:R-:W1:Y:S02]  /*7020*/  SYNCS.PHASECHK.TRANS64.TRYWAIT P0, [R3+URZ+0x60], R2 ;  /* 0x00006002030075a7 */ /* 0x000e64000800017f */
[----:B-1----:R-:W-:Y:S05]  /*7030*/  @!P0 BRA `(.L_x_143) ;  /* 0x0000001400288947 */ /* 0x002fea0003800000 */
.L_x_176:
[----:B------:R-:W-:Y:S05]  /*7040*/  @!P1 BRA `(.L_x_144) ;  /* 0x0000000000049947 */ /* 0x000fea0003800000 */
[----:B------:R-:W-:Y:S01]  /*7050*/  BPT.TRAP 0x1 ;  /* 0x000000040000795c */ /* 0x000fe20000300000 */
.L_x_144:
[----:B------:R-:W2:Y:S02]  /*7060*/  SYNCS.PHASECHK.TRANS64.TRYWAIT P0, [R3+URZ+0x68], R2 ;  /* 0x00006802030075a7 */ /* 0x000ea4000800017f */
[----:B--2---:R-:W-:Y:S05]  /*7070*/  @!P0 BRA `(.L_x_145) ;  /* 0x00000014002c8947 */ /* 0x004fea0003800000 */
.L_x_177:
[----:B------:R-:W-:Y:S05]  /*7080*/  @!P1 BRA `(.L_x_146) ;  /* 0x0000000000049947 */ /* 0x000fea0003800000 */
[----:B------:R-:W-:Y:S01]  /*7090*/  BPT.TRAP 0x1 ;  /* 0x000000040000795c */ /* 0x000fe20000300000 */
.L_x_146:
[----:B------:R-:W1:Y:S02]  /*70a0*/  SYNCS.PHASECHK.TRANS64.TRYWAIT P0, [R3+URZ+0x70], R2 ;  /* 0x00007002030075a7 */ /* 0x000e64000800017f */
[----:B-1----:R-:W-:Y:S05]  /*70b0*/  @!P0 BRA `(.L_x_147) ;  /* 0x0000001400308947 */ /* 0x002fea0003800000 */
.L_x_178:
[----:B------:R-:W-:Y:S05]  /*70c0*/  @!P1 BRA `(.L_x_148) ;  /* 0x0000000000049947 */ /* 0x000fea0003800000 */
[----:B------:R-:W-:Y:S01]  /*70d0*/  BPT.TRAP 0x1 ;  /* 0x000000040000795c */ /* 0x000fe20000300000 */
.L_x_148:
[----:B------:R-:W-:-:S07]  /*70e0*/  SHF.L.U32 R0, R0, 0x1f, RZ ;  /* 0x0000001f00007819 */ /* 0x000fce00000006ff */
.L_x_149:
[----:B------:R1:W1:Y:S02]  /*70f0*/  SYNCS.PHASECHK.TRANS64.TRYWAIT P0, [R3+URZ+0x78], R0 ;  /* 0x00007800030075a7 */ /* 0x000264000800017f */
[----:B-1----:R-:W-:Y:S05]  /*7100*/  @!P0 NANOSLEEP.SYNCS 0x989680 ;  /* 0x009896800000895d */ /* 0x002fea0003900000 */
[----:B------:R-:W1:Y:S02]  /*7110*/  @!P0 SYNCS.PHASECHK.TRANS64 P0, [R3+URZ+0x78], R0 ;  /* 0x00007800030085a7 */ /* 0x000e64000800007f */
[----:B-1----:R-:W-:Y:S05]  /*7120*/  @P0 BRA `(.L_x_13) ;  /* 0x0000000c00ec0947 */ /* 0x002fea0003800000 */
[----:B------:R-:W-:Y:S05]  /*7130*/  BRA `(.L_x_149) ;  /* 0xfffffffc00ec7947 */ /* 0x000fea000383ffff */
.L_x_104:
[----:B------:R-:W-:Y:S01]  /*7140*/  LOP3.LUT P0, RZ, R10, 0xff, RZ, 0xc0, !PT ;  /* 0x000000ff0aff7812 */ /* 0x000fe2000780c0ff */
[----:B------:R-:W-:Y:S02]  /*7150*/  IMAD.MOV.U32 R10, RZ, RZ, 0x1 ;  /* 0x00000001ff0a7424 */ /* 0x000fe400078e00ff */
[----:B------:R-:W-:-:S10]  /*7160*/  IMAD.MOV.U32 R9, RZ, RZ, RZ ;  /* 0x000000ffff097224 */ /* 0x000fd400078e00ff */
[----:B------:R-:W-:Y:S05]  /*7170*/  @!P0 BRA `(.L_x_150) ;  /* 0x0000000c00248947 */ /* 0x000fea0003800000 */
[----:B------:R-:W2:Y:S01]  /*7180*/  LDC R0, c[0x0][0x28c] ;  /* 0x0000a300ff007b82 */ /* 0x000ea20000000800 */
[----:B------:R-:W-:Y:S01]  /*7190*/  ULDC UR7, c[0x0][0x900] ;  /* 0x0002400000077ab9 */ /* 0x000fe20000000800 */
[----:B------:R-:W-:Y:S01]  /*71a0*/  UMOV UR8, 0xffffffff ;  /* 0xffffffff00087882 */ /* 0x000fe20000000000 */
[----:B------:R-:W-:Y:S01]  /*71b0*/  BSSY B0, `(.L_x_150) ;  /* 0x00000c5000007945 */ /* 0x000fe20003800000 */
[----:B-1----:R-:W-:Y:S01]  /*71c0*/  USHF.L.U32 UR4, UR36, 0x5, URZ ;  /* 0x0000000524047899 */ /* 0x002fe2000800063f */
[----:B------:R-:W-:Y:S01]  /*71d0*/  LOP3.LUT R11, R22, 0x2, RZ, 0xfc, !PT ;  /* 0x00000002160b7812 */ /* 0x000fe200078efcff */
[----:B------:R-:W-:Y:S01]  /*71e0*/  USHF.L.U32 UR5, UR36, 0xb, URZ ;  /* 0x0000000b24057899 */ /* 0x000fe2000800063f */
[----:B------:R-:W-:Y:S01]  /*71f0*/  IMAD.MOV.U32 R10, RZ, RZ, 0x1 ;  /* 0x00000001ff0a7424 */ /* 0x000fe200078e00ff */
[----:B------:R-:W-:Y:S01]  /*7200*/  USHF.L.U32 UR8, UR8, UR7, URZ ;  /* 0x0000000708087299 */ /* 0x000fe2000800063f */
[----:B------:R-:W-:Y:S01]  /*7210*/  IMAD.MOV.U32 R9, RZ, RZ, RZ ;  /* 0x000000ffff097224 */ /* 0x000fe200078e00ff */
[----:B------:R-:W-:Y:S01]  /*7220*/  ULDC UR6, c[0x0][0x8a8] ;  /* 0x00022a0000067ab9 */ /* 0x000fe20000000800 */
[----:B------:R-:W-:-:S02]  /*7230*/  ULOP3.LUT UR4, UR4, 0x20, URZ, 0xc0, !UPT ;  /* 0x0000002004047892 */ /* 0x000fc4000f8ec03f */
[----:B------:R-:W-:Y:S02]  /*7240*/  ULOP3.LUT UR5, UR5, 0x800, URZ, 0xc0, !UPT ;  /* 0x0000080005057892 */ /* 0x000fe4000f8ec03f */
[----:B------:R-:W-:Y:S02]  /*7250*/  UIADD3 UR17, UR6, -0x1, URZ ;  /* 0xffffffff06117890 */ /* 0x000fe4000fffe03f */
[----:B------:R-:W-:Y:S02]  /*7260*/  USHF.L.U32 UR19, UR37, UR7, URZ ;  /* 0x0000000725137299 */ /* 0x000fe4000800063f */
[----:B------:R-:W-:Y:S01]  /*7270*/  ULOP3.LUT UR18, URZ, UR8, URZ, 0x33, !UPT ;  /* 0x000000083f127292 */ /* 0x000fe2000f8e333f */
[----:B------:R-:W-:Y:S01]  /*7280*/  ULDC.64 UR22, c[0x0][0x198] ;  /* 0x0000660000167ab9 */ /* 0x000fe20000000a00 */
[----:B--2---:R-:W-:-:S05]  /*7290*/  VIADD R0, R0, 0x3f ;  /* 0x0000003f00007836 */ /* 0x004fca0000000000 */
[----:B------:R-:W-:-:S04]  /*72a0*/  SHF.R.S32.HI R3, RZ, 0x1f, R0 ;  /* 0x0000001fff037819 */ /* 0x000fc80000011400 */
[----:B------:R-:W-:Y:S01]  /*72b0*/  LEA.HI R3, R3, R0, RZ, 0x6 ;  /* 0x0000000003037211 */ /* 0x000fe200078f30ff */
[----:B------:R-:W-:-:S03]  /*72c0*/  IMAD.MOV.U32 R0, RZ, RZ, 0x1 ;  /* 0x00000001ff007424 */ /* 0x000fc600078e00ff */
[--C-:B------:R-:W-:Y:S02]  /*72d0*/  SHF.R.S32.HI R8, RZ, 0x6, R3.reuse ;  /* 0x00000006ff087819 */ /* 0x100fe40000011403 */
[----:B------:R-:W-:-:S03]  /*72e0*/  PRMT R3, R0, 0x7610, R3 ;  /* 0x0000761000037816 */ /* 0x000fc60000000003 */
[----:B------:R-:W-:-:S07]  /*72f0*/  VIADD R0, R8, 0x1 ;  /* 0x0000000108007836 */ /* 0x000fce0000000000 */
.L_x_161:
[----:B------:R-:W-:-:S03]  /*7300*/  UMOV UR6, 0xffffffff ;  /* 0xffffffff00067882 */ /* 0x000fc60000000000 */
[----:B------:R-:W-:Y:S05]  /*7310*/  BRA.DIV UR6, `(.L_x_151) ;  /* 0x0000001206ac7947 */ /* 0x000fea000b800000 */
[----:B------:R-:W-:-:S13]  /*7320*/  ELECT P6, URZ, PT ;  /* 0x00000000003f782f */ /* 0x000fda00038c0000 */
.L_x_181:
[----:B------:R-:W1:Y:S01]  /*7330*/  LDC R4, c[0x0][0x28c] ;  /* 0x0000a300ff047b82 */ /* 0x000e620000000800 */
[----:B------:R-:W-:Y:S01]  /*7340*/  BSSY B1, `(.L_x_152) ;  /* 0x0000038000017945 */ /* 0x000fe20003800000 */
[----:B-1----:R-:W-:-:S13]  /*7350*/  ISETP.LT.OR P6, PT, R4, 0x1, !P6 ;  /* 0x000000010400780c */ /* 0x002fda00077c1670 */
[----:B------:R-:W-:Y:S05]  /*7360*/  @P6 BRA `(.L_x_153) ;  /* 0x0000000000d46947 */ /* 0x000fea0003800000 */
[----:B------:R-:W-:Y:S01]  /*7370*/  LEA R15, R13, UR4, 0x6 ;  /* 0x000000040d0f7c11 */ /* 0x000fe2000f8e30ff */
[----:B------:R-:W-:Y:S02]  /*7380*/  IMAD.SHL.U32 R20, R20, 0x100, RZ ;  /* 0x0000010014147824 */ /* 0x000fe400078e00ff */
[----:B------:R-:W-:Y:S02]  /*7390*/  IMAD.MOV.U32 R21, RZ, RZ, RZ ;  /* 0x000000ffff157224 */ /* 0x000fe400078e00ff */
[----:B------:R-:W-:Y:S02]  /*73a0*/  IMAD.MOV.U32 R4, RZ, RZ, R0 ;  /* 0x000000ffff047224 */ /* 0x000fe400078e0000 */
[----:B------:R-:W-:Y:S02]  /*73b0*/  IMAD.MOV.U32 R5, RZ, RZ, R10 ;  /* 0x000000ffff057224 */ /* 0x000fe400078e000a */
[----:B------:R-:W-:-:S07]  /*73c0*/  IMAD.MOV.U32 R6, RZ, RZ, R9 ;  /* 0x000000ffff067224 */ /* 0x000fce00078e0009 */
.L_x_156:
[----:B------:R-:W1:Y:S01]  /*73d0*/  S2R R14, SR_CgaCtaId ;  /* 0x00000000000e7919 */ /* 0x000e620000008800 */
[----:B------:R-:W-:Y:S02]  /*73e0*/  MOV R7, 0x400 ;  /* 0x0000040000077802 */ /* 0x000fe40000000f00 */
[----:B------:R-:W-:-:S13]  /*73f0*/  LOP3.LUT P1, RZ, R18, 0x7f, RZ, 0xc0, !PT ;  /* 0x0000007f12ff7812 */ /* 0x000fda000782c0ff */
[----:B------:R-:W2:Y:S01]  /*7400*/  @!P1 LDC R13, c[0x0][0x500] ;  /* 0x00014000ff0d9b82 */ /* 0x000ea20000000800 */
[----:B-1----:R-:W-:Y:S02]  /*7410*/  LEA R19, R14, R7, 0x18 ;  /* 0x000000070e137211 */ /* 0x002fe400078ec0ff */
[----:B------:R-:W-:Y:S02]  /*7420*/  SHF.L.U32 R7, R5, 0x1f, RZ ;  /* 0x0000001f05077819 */ /* 0x000fe400000006ff */
[----:B------:R-:W-:-:S04]  /*7430*/  LEA R14, R6, R19, 0x3 ;  /* 0x00000013060e7211 */ /* 0x000fc800078e18ff */
[----:B------:R-:W1:Y:S02]  /*7440*/  SYNCS.PHASECHK.TRANS64.TRYWAIT P0, [R14+URZ+0x20], R7 ;  /* 0x000020070e0075a7 */ /* 0x000e64000800017f */
[----:B-12---:R-:W-:Y:S05]  /*7450*/  @!P0 BRA `(.L_x_154) ;  /* 0x00000010007c8947 */ /* 0x006fea0003800000 */
.L_x_182:
[----:B-1----:R-:W-:Y:S01]  /*7460*/  PRMT R7, R11, 0x9910, RZ ;  /* 0x000099100b077816 */ /* 0x002fe200000000ff */
[----:B------:R1:W-:Y:S03]  /*7470*/  @!P1 SYNCS.ARRIVE.TRANS64 RZ, [R14+URZ], R13 ;  /* 0x0000000d0eff99a7 */ /* 0x0003e6000800003f */
[----:B------:R-:W-:-:S13]  /*7480*/  ISETP.NE.AND P0, PT, R7, 0x2, PT ;  /* 0x000000020700780c */ /* 0x000fda0003f05270 */
[----:B-1----:R-:W-:Y:S05]  /*7490*/  @P0 BRA `(.L_x_155) ;  /* 0x0000000000040947 */ /* 0x002fea0003800000 */
[----:B------:R-:W-:Y:S01]  /*74a0*/  BPT.TRAP 0x1 ;  /* 0x000000040000795c */ /* 0x000fe20000300000 */
.L_x_155:
[C---:B------:R-:W-:Y:S01]  /*74b0*/  LEA R7, R6.reuse, UR5, 0xc ;  /* 0x0000000506077c11 */ /* 0x040fe2000f8e60ff */
[--C-:B------:R-:W-:Y:S01]  /*74c0*/  IMAD R13, R6, 0x8000, R19.reuse ;  /* 0x00008000060d7824 */ /* 0x100fe200078e0213 */
[----:B------:R-:W-:Y:S01]  /*74d0*/  R2UR UR9, R14 ;  /* 0x000000000e0972ca */ /* 0x000fe200000e0000 */
[----:B------:R-:W-:Y:S01]  /*74e0*/  VIADD R4, R4, 0xffffffff ;  /* 0xffffffff04047836 */ /* 0x000fe20000000000 */
[----:B------:R-:W-:Y:S01]  /*74f0*/  UIADD3 UR6, UP0, UR22, 0xf0, URZ ;  /* 0x000000f016067890 */ /* 0x000fe2000ff1e03f */
[----:B------:R-:W-:Y:S01]  /*7500*/  IMAD R7, R7, 0x2, R19 ;  /* 0x0000000207077824 */ /* 0x000fe200078e0213 */
[----:B------:R-:W-:Y:S01]  /*7510*/  R2UR UR7, R13 ;  /* 0x000000000d0772ca */ /* 0x000fe200000e0000 */
[----:B------:R-:W-:Y:S01]  /*7520*/  UIADD3 UR24, UP1, UR22, 0x1f0, URZ ;  /* 0x000001f016187890 */ /* 0x000fe2000ff3e03f */
[----:B------:R-:W-:Y:S01]  /*7530*/  R2UR UR11, R20 ;  /* 0x00000000140b72ca */ /* 0x000fe200000e0000 */
[----:B------:R-:W-:Y:S01]  /*7540*/  VIADD R6, R6, 0x1 ;  /* 0x0000000106067836 */ /* 0x000fe20000000000 */
[----:B------:R-:W-:Y:S01]  /*7550*/  R2UR UR8, R7 ;  /* 0x00000000070872ca */ /* 0x000fe200000e0000 */
[----:B------:R-:W-:Y:S01]  /*7560*/  UIADD3.X UR25, URZ, UR23, URZ, UP1, !UPT ;  /* 0x000000173f197290 */ /* 0x000fe20008ffe43f */
[----:B------:R-:W-:Y:S01]  /*7570*/  R2UR UR10, R21 ;  /* 0x00000000150a72ca */ /* 0x000fe200000e0000 */
[----:B------:R-:W-:Y:S01]  /*7580*/  UMOV UR14, 0x0 ;  /* 0x00000000000e7882 */ /* 0x000fe20000000000 */
[----:B------:R-:W-:Y:S01]  /*7590*/  R2UR UR12, R12 ;  /* 0x000000000c0c72ca */ /* 0x000fe200000e0000 */
[----:B------:R-:W-:Y:S01]  /*75a0*/  UMOV UR15, 0x10000000 ;  /* 0x10000000000f7882 */ /* 0x000fe20000000000 */
[----:B------:R-:W-:Y:S01]  /*75b0*/  R2UR UR20, R15 ;  /* 0x000000000f1472ca */ /* 0x000fe200000e0000 */
[----:B------:R-:W-:Y:S01]  /*75c0*/  UMOV UR21, 0x30000 ;  /* 0x0003000000157882 */ /* 0x000fe20000000000 */
[----:B------:R-:W-:Y:S01]  /*75d0*/  ISETP.GT.AND P1, PT, R4, 0x1, PT ;  /* 0x000000010400780c */ /* 0x000fe20003f24270 */
[----:B------:R-:W-:Y:S01]  /*75e0*/  UIADD3 UR13, UR7, 0x8400, URZ ;  /* 0x00008400070d7890 */ /* 0x000fe2000fffe03f */
[----:B------:R-:W-:Y:S01]  /*75f0*/  ISETP.NE.AND P0, PT, R6, 0x4, PT ;  /* 0x000000040600780c */ /* 0x000fe20003f05270 */
[----:B------:R-:W-:Y:S01]  /*7600*/  UIADD3.X UR7, URZ, UR23, URZ, UP0, !UPT ;  /* 0x000000173f077290 */ /* 0x000fe200087fe43f */
[----:B------:R-:W-:Y:S01]  /*7610*/  VIADD R21, R21, 0x40 ;  /* 0x0000004015157836 */ /* 0x000fe20000000000 */
[----:B------:R-:W-:Y:S01]  /*7620*/  UIADD3 UR16, UR8, 0x28400, URZ ;  /* 0x0002840008107890 */ /* 0x000fe2000fffe03f */
[----:B------:R-:W-:-:S02]  /*7630*/  SEL R14, RZ, 0x1, P0 ;  /* 0x00000001ff0e7807 */ /* 0x000fc40000000000 */
[----:B------:R-:W-:Y:S01]  /*7640*/  UMOV UR8, UR13 ;  /* 0x0000000d00087c82 */ /* 0x000fe20008000000 */
[----:B------:R-:W-:Y:S02]  /*7650*/  SEL R6, R6, RZ, P0 ;  /* 0x000000ff06067207 */ /* 0x000fe40000000000 */
[----:B------:R-:W-:Y:S01]  /*7660*/  LOP3.LUT R5, R5, R14, RZ, 0x3c, !PT ;  /* 0x0000000e05057212 */ /* 0x000fe200078e3cff */
[----:B------:R1:W-:Y:S02]  /*7670*/  UTMALDG.3D [UR8], [UR6], desc[UR14] ;  /* 0x00000e08060075b4 */ /* 0x0003e40008011000 */
[----:B-1----:R-:W-:Y:S01]  /*7680*/  UMOV UR8, UR16 ;  /* 0x0000001000087c82 */ /* 0x002fe20008000000 */
[----:B------:R-:W-:Y:S02]  /*7690*/  UMOV UR11, UR20 ;  /* 0x00000014000b7c82 */ /* 0x000fe40008000000 */
[----:B------:R1:W-:Y:S02]  /*76a0*/  UTMALDG.3D.MULTICAST [UR8], [UR24], UR21, desc[UR14] ;  /* 0x00000e08180073b4 */ /* 0x0003e40008011815 */
[----:B-1----:R-:W-:Y:S05]  /*76b0*/  @P1 BRA `(.L_x_156) ;  /* 0xfffffffc00441947 */ /* 0x002fea000383ffff */
.L_x_153:
[----:B------:R-:W-:Y:S05]  /*76c0*/  BSYNC B1 ;  /* 0x0000000000017941 */ /* 0x000fea0003800000 */
.L_x_152:
[----:B------:R-:W-:Y:S01]  /*76d0*/  LOP3.LUT P1, RZ, R3, 0xff, RZ, 0xc0, !PT ;  /* 0x000000ff03ff7812 */ /* 0x000fe2000782c0ff */
[----:B------:R-:W-:Y:S01]  /*76e0*/  IMAD.IADD R9, R8, 0x1, R9 ;  /* 0x0000000108097824 */ /* 0x000fe200078e0209 */
[----:B------:R-:W-:Y:S01]  /*76f0*/  IADD3 R16, P2, R16, UR40, RZ ;  /* 0x0000002810107c10 */ /* 0x000fe2000ff5e0ff */
[----:B------:R-:W-:Y:S01]  /*7700*/  ULDC.64 UR6, c[0x0][0x8f8] ;  /* 0x00023e0000067ab9 */ /* 0x000fe20000000a00 */
[----:B------:R-:W-:Y:S01]  /*7710*/  BSSY B1, `(.L_x_157) ;  /* 0x000006c000017945 */ /* 0x000fe20003800000 */
[----:B------:R-:W-:Y:S01]  /*7720*/  IMAD.MOV.U32 R20, RZ, RZ, -0x1 ;  /* 0xffffffffff147424 */ /* 0x000fe200078e00ff */
[----:B------:R-:W-:Y:S01]  /*7730*/  SHF.R.U32.HI R3, RZ, 0x2, R9 ;  /* 0x00000002ff037819 */ /* 0x000fe20000011609 */
[----:B------:R-:W-:Y:S01]  /*7740*/  IMAD.MOV.U32 R13, RZ, RZ, -0x1 ;  /* 0xffffffffff0d7424 */ /* 0x000fe200078e00ff */
[----:B------:R-:W-:Y:S01]  /*7750*/  ISETP.GT.U32.AND P0, PT, R9, 0x3, PT ;  /* 0x000000030900780c */ /* 0x000fe20003f04070 */
[----:B------:R-:W-:Y:S01]  /*7760*/  IMAD.MOV.U32 R12, RZ, RZ, -0x1 ;  /* 0xffffffffff0c7424 */ /* 0x000fe200078e00ff */
[----:B------:R-:W-:-:S02]  /*7770*/  LOP3.LUT R3, R3, 0x1, RZ, 0xc0, !PT ;  /* 0x0000000103037812 */ /* 0x000fc400078ec0ff */
[----:B------:R-:W-:Y:S01]  /*7780*/  ISETP.LT.U32.AND P0, PT, R8, 0x4, P0 ;  /* 0x000000040800780c */ /* 0x000fe20000701070 */
[----:B------:R-:W1:Y:S01]  /*7790*/  @P1 S2R R5, SR_CgaCtaId ;  /* 0x0000000000051919 */ /* 0x000e620000008800 */
[----:B------:R-:W-:Y:S02]  /*77a0*/  @P1 MOV R4, 0x400 ;  /* 0x0000040000041802 */ /* 0x000fe40000000f00 */
[----:B------:R-:W-:Y:S02]  /*77b0*/  IADD3.X R17, R17, UR38, RZ, P2, !PT ;  /* 0x0000002611117c10 */ /* 0x000fe400097fe4ff */
[----:B------:R-:W-:Y:S02]  /*77c0*/  ISETP.GE.U32.AND P2, PT, R16, UR6, PT ;  /* 0x0000000610007c0c */ /* 0x000fe4000bf46070 */
[----:B------:R-:W-:Y:S02]  /*77d0*/  LOP3.LUT R9, R9, 0x3, RZ, 0xc0, !PT ;  /* 0x0000000309097812 */ /* 0x000fe400078ec0ff */
[----:B-1----:R-:W-:-:S04]  /*77e0*/  @P1 LEA R4, R5, R4, 0x18 ;  /* 0x0000000405041211 */ /* 0x002fc800078ec0ff */
[----:B------:R1:W-:Y:S01]  /*77f0*/  @P1 SYNCS.ARRIVE.TRANS64.A1T0 RZ, [R4+URZ+0x88], RZ ;  /* 0x000088ff04ff19a7 */ /* 0x0003e2000810003f */
[----:B------:R-:W-:Y:S02]  /*7800*/  ISETP.NE.U32.AND P1, PT, R3, 0x1, PT ;  /* 0x000000010300780c */ /* 0x000fe40003f25070 */
[----:B------:R-:W-:Y:S02]  /*7810*/  SEL R3, RZ, 0x1, !P0 ;  /* 0x00000001ff037807 */ /* 0x000fe40004000000 */
[----:B------:R-:W-:Y:S02]  /*7820*/  ISETP.GE.U32.AND.EX P0, PT, R17, UR7, PT, P2 ;  /* 0x0000000711007c0c */ /* 0x000fe4000bf06120 */
[----:B------:R-:W-:-:S04]  /*7830*/  ISETP.GT.U32.AND P1, PT, R8, 0x3, !P1 ;  /* 0x000000030800780c */ /* 0x000fc80004f24070 */
[----:B-1----:R-:W-:-:S04]  /*7840*/  SEL R4, RZ, 0x1, !P1 ;  /* 0x00000001ff047807 */ /* 0x002fc80004800000 */
[--C-:B------:R-:W-:Y:S02]  /*7850*/  LOP3.LUT R10, R4, R10, R3.reuse, 0x96, !PT ;  /* 0x0000000a040a7212 */ /* 0x100fe400078e9603 */
[----:B------:R-:W-:Y:S02]  /*7860*/  PRMT R4, RZ, 0x7610, R4 ;  /* 0x00007610ff047816 */ /* 0x000fe40000000004 */
[----:B------:R-:W-:Y:S01]  /*7870*/  PRMT R3, RZ, 0x7610, R3 ;  /* 0x00007610ff037816 */ /* 0x000fe20000000003 */
[----:B------:R-:W-:Y:S06]  /*7880*/  @P0 BRA `(.L_x_158) ;  /* 0x0000000400500947 */ /* 0x000fec0003800000 */
[----:B------:R-:W1:Y:S01]  /*7890*/  S2R R13, SR_CTAID.X ;  /* 0x00000000000d7919 */ /* 0x000e620000002500 */
[----:B------:R-:W-:Y:S01]  /*78a0*/  ULDC.64 UR6, c[0x0][0x8d0] ;  /* 0x0002340000067ab9 */ /* 0x000fe20000000a00 */
[----:B------:R-:W2:Y:S01]  /*78b0*/  LDC R20, c[0x0][0x144] ;  /* 0x00005100ff147b82 */ /* 0x000ea20000000800 */
[----:B------:R-:W-:Y:S01]  /*78c0*/  ISETP.NE.U32.AND P0, PT, RZ, UR6, PT ;  /* 0x00000006ff007c0c */ /* 0x000fe2000bf05070 */
[----:B------:R-:W3:Y:S01]  /*78d0*/  S2R R12, SR_CTAID.Y ;  /* 0x00000000000c7919 */ /* 0x000ee20000002600 */
[----:B------:R-:W-:Y:S01]  /*78e0*/  ULDC UR8, c[0x0][0x150] ;  /* 0x0000540000087ab9 */ /* 0x000fe20000000800 */
[----:B------:R-:W-:Y:S01]  /*78f0*/  ULDC UR9, c[0x0][0x8d8] ;  /* 0x0002360000097ab9 */ /* 0x000fe20000000800 */
[----:B------:R-:W-:Y:S01]  /*7900*/  ISETP.NE.AND.EX P0, PT, RZ, UR7, PT, P0 ;  /* 0x00000007ff007c0c */ /* 0x000fe2000bf05300 */
[----:B------:R-:W-:Y:S01]  /*7910*/  IMAD.MOV.U32 R4, RZ, RZ, R16 ;  /* 0x000000ffff047224 */ /* 0x000fe200078e0010 */
[----:B-1----:R-:W-:-:S05]  /*7920*/  I2FP.F32.U32 R5, R13 ;  /* 0x0000000d00057245 */ /* 0x002fca0000201000 */
[----:B------:R-:W-:Y:S01]  /*7930*/  FMUL R19, R5, UR8 ;  /* 0x0000000805137c20 */ /* 0x000fe20008400000 */
[----:B------:R-:W-:-:S05]  /*7940*/  IMAD.MOV.U32 R5, RZ, RZ, R17 ;  /* 0x000000ffff057224 */ /* 0x000fca00078e0011 */
[----:B---3--:R-:W-:Y:S05]  /*7950*/  @!P0 BRA `(.L_x_159) ;  /* 0x0000000000288947 */ /* 0x008fea0003800000 */
[----:B------:R-:W-:Y:S02]  /*7960*/  ULDC UR8, c[0x0][0x8dc] ;  /* 0x0002370000087ab9 */ /* 0x000fe40000000800 */
[----:B------:R-:W-:-:S05]  /*7970*/  IADD3 R5, P0, R16, UR8, RZ ;  /* 0x0000000810057c10 */ /* 0x000fca000ff1e0ff */
[----:B------:R-:W-:-:S04]  /*7980*/  IMAD.X R15, RZ, RZ, R17, P0 ;  /* 0x000000ffff0f7224 */ /* 0x000fc800000e0611 */
[----:B------:R-:W-:-:S04]  /*7990*/  IMAD.WIDE.U32 R6, R15, UR6, RZ ;  /* 0x000000060f067c25 */ /* 0x000fc8000f8e00ff */
[----:B------:R-:W-:-:S04]  /*79a0*/  IMAD.WIDE.U32 R6, P0, R5, UR7, R6 ;  /* 0x0000000705067c25 */ /* 0x000fc8000f800006 */
[----:B------:R-:W-:-:S04]  /*79b0*/  IMAD.WIDE.U32 R4, R5, UR6, RZ ;  /* 0x0000000605047c25 */ /* 0x000fc8000f8e00ff */
[----:B------:R-:W-:Y:S01]  /*79c0*/  IMAD.MOV.U32 R4, RZ, RZ, R7 ;  /* 0x000000ffff047224 */ /* 0x000fe200078e0007 */
[----:B------:R-:W-:Y:S01]  /*79d0*/  IADD3 RZ, P1, R5, R6, RZ ;  /* 0x0000000605ff7210 */ /* 0x000fe20007f3e0ff */
[----:B------:R-:W-:-:S04]  /*79e0*/  IMAD.X R5, RZ, RZ, RZ, P0 ;  /* 0x000000ffff057224 */ /* 0x000fc800000e06ff */
[----:B------:R-:W-:-:S08]  /*79f0*/  IMAD.WIDE.U32.X R4, R15, UR7, R4, P1 ;  /* 0x000000070f047c25 */ /* 0x000fd000088e0404 */
.L_x_159:
[--C-:B------:R-:W-:Y:S01]  /*7a00*/  SHF.R.U64 R14, R4, UR9, R5.reuse ;  /* 0x00000009040e7c19 */ /* 0x100fe20008001205 */
[----:B------:R-:W1:Y:S01]  /*7a10*/  F2I.U32.TRUNC.NTZ R19, R19 ;  /* 0x0000001300137305 */ /* 0x000e62000020f000 */
[----:B------:R-:W-:Y:S01]  /*7a20*/  SHF.R.U32.HI R4, RZ, UR9, R5 ;  /* 0x00000009ff047c19 */ /* 0x000fe20008011605 */
[----:B------:R-:W-:Y:S01]  /*7a30*/  ULDC.64 UR6, c[0x0][0x8c8] ;  /* 0x0002320000067ab9 */ /* 0x000fe20000000a00 */
[----:B------:R-:W-:Y:S01]  /*7a40*/  IADD3 R7, P0, RZ, -R14, RZ ;  /* 0x8000000eff077210 */ /* 0x000fe20007f1e0ff */
[----:B------:R-:W-:Y:S01]  /*7a50*/  ULDC.64 UR8, c[0x0][0x8e8] ;  /* 0x00023a0000087ab9 */ /* 0x000fe20000000a00 */
[----:B------:R-:W3:Y:S02]  /*7a60*/  LDC R21, c[0x0][0x148] ;  /* 0x00005200ff157b82 */ /* 0x000ee40000000800 */
[----:B------:R-:W-:Y:S02]  /*7a70*/  IADD3.X R4, RZ, ~R4, RZ, P0, !PT ;  /* 0x80000004ff047210 */ /* 0x000fe400007fe4ff */
[----:B------:R-:W-:-:S03]  /*7a80*/  ISETP.NE.U32.AND P0, PT, RZ, UR8, PT ;  /* 0x00000008ff007c0c */ /* 0x000fc6000bf05070 */
[----:B------:R-:W-:Y:S01]  /*7a90*/  IMAD R6, R4, UR6, RZ ;  /* 0x0000000604067c24 */ /* 0x000fe2000f8e02ff */
[----:B------:R-:W-:Y:S01]  /*7aa0*/  ISETP.NE.AND.EX P0, PT, RZ, UR9, PT, P0 ;  /* 0x00000009ff007c0c */ /* 0x000fe2000bf05300 */
[----:B------:R-:W-:Y:S01]  /*7ab0*/  IMAD.WIDE.U32 R4, R7, UR6, R16 ;  /* 0x0000000607047c25 */ /* 0x000fe2000f8e0010 */
[----:B------:R-:W-:-:S03]  /*7ac0*/  ULDC UR6, c[0x0][0x8c0] ;  /* 0x0002300000067ab9 */ /* 0x000fc60000000800 */
[----:B------:R-:W-:Y:S01]  /*7ad0*/  IMAD R7, R7, UR7, R6 ;  /* 0x0000000707077c24 */ /* 0x000fe2000f8e0206 */
[----:B------:R-:W-:Y:S01]  /*7ae0*/  ULDC UR7, c[0x0][0x154] ;  /* 0x0000550000077ab9 */ /* 0x000fe20000000800 */
[----:B-1----:R-:W-:Y:S02]  /*7af0*/  IMAD.MOV R6, RZ, RZ, -R19 ;  /* 0x000000ffff067224 */ /* 0x002fe400078e0a13 */
[----:B------:R-:W-:Y:S02]  /*7b00*/  IMAD.IADD R5, R5, 0x1, R7 ;  /* 0x0000000105057824 */ /* 0x000fe400078e0207 */
[----:B--2---:R-:W-:Y:S01]  /*7b10*/  IMAD R13, R20, R6, R13 ;  /* 0x00000006140d7224 */ /* 0x004fe200078e020d */
[----:B------:R-:W-:Y:S02]  /*7b20*/  I2FP.F32.U32 R6, R12 ;  /* 0x0000000c00067245 */ /* 0x000fe40000201000 */
[--C-:B------:R-:W-:Y:S02]  /*7b30*/  SHF.R.U64 R15, R4, UR6, R5.reuse ;  /* 0x00000006040f7c19 */ /* 0x100fe40008001205 */
[----:B------:R-:W-:Y:S01]  /*7b40*/  SHF.R.U32.HI R4, RZ, UR6, R5 ;  /* 0x00000006ff047c19 */ /* 0x000fe20008011605 */
[----:B------:R-:W-:Y:S01]  /*7b50*/  FMUL R6, R6, UR7 ;  /* 0x0000000706067c20 */ /* 0x000fe20008400000 */
[----:B------:R-:W-:-:S02]  /*7b60*/  ULDC UR6, c[0x0][0x8b0] ;  /* 0x00022c0000067ab9 */ /* 0x000fc40000000800 */
[--C-:B------:R-:W-:Y:S01]  /*7b70*/  SHF.R.U64 R20, R15, UR6, R4.reuse ;  /* 0x000000060f147c19 */ /* 0x100fe20008001204 */
[----:B------:R1:W2:Y:S01]  /*7b80*/  F2I.U32.TRUNC.NTZ R24, R6 ;  /* 0x0000000600187305 */ /* 0x0002a2000020f000 */
[----:B------:R-:W-:Y:S01]  /*7b90*/  SHF.R.U32.HI R5, RZ, UR6, R4 ;  /* 0x00000006ff057c19 */ /* 0x000fe20008011604 */
[----:B------:R-:W-:-:S03]  /*7ba0*/  ULDC UR6, c[0x0][0x900] ;  /* 0x0002400000067ab9 */ /* 0x000fc60000000800 */
[--C-:B------:R-:W-:Y:S02]  /*7bb0*/  SHF.R.U64 R19, R20, UR6, R5.reuse ;  /* 0x0000000614137c19 */ /* 0x100fe40008001205 */
[----:B------:R-:W-:-:S03]  /*7bc0*/  SHF.R.U32.HI R23, RZ, UR6, R5 ;  /* 0x00000006ff177c19 */ /* 0x000fc60008011605 */
[----:B------:R-:W-:Y:S02]  /*7bd0*/  IMAD.MOV.U32 R4, RZ, RZ, R19 ;  /* 0x000000ffff047224 */ /* 0x000fe400078e0013 */
[----:B------:R-:W-:Y:S01]  /*7be0*/  IMAD.MOV.U32 R5, RZ, RZ, R23 ;  /* 0x000000ffff057224 */ /* 0x000fe200078e0017 */
[----:B-1----:R-:W-:Y:S06]  /*7bf0*/  @!P0 BRA `(.L_x_160) ;  /* 0x0000000000288947 */ /* 0x002fec0003800000 */
        /* <DEDUP_REMOVED lines=10> */
.L_x_160:
[----:B------:R-:W-:Y:S01]  /*7ca0*/  ISETP.NE.AND P0, PT, R2, 0x1, PT ;  /* 0x000000010200780c */ /* 0x000fe20003f05270 */
[----:B------:R-:W-:Y:S01]  /*7cb0*/  ULDC UR6, c[0x0][0x8f0] ;  /* 0x00023c0000067ab9 */ /* 0x000fe20000000800 */
[----:B------:R-:W-:Y:S01]  /*7cc0*/  LOP3.LUT R20, R20, UR18, RZ, 0xc0, !PT ;  /* 0x0000001214147c12 */ /* 0x000fe2000f8ec0ff */
[----:B--2---:R-:W-:Y:S01]  /*7cd0*/  IMAD.MOV R24, RZ, RZ, -R24 ;  /* 0x000000ffff187224 */ /* 0x004fe200078e0a18 */
[----:B------:R-:W-:Y:S01]  /*7ce0*/  SHF.R.U64 R5, R4, UR6, R5 ;  /* 0x0000000604057c19 */ /* 0x000fe20008001205 */
[----:B------:R-:W-:Y:S01]  /*7cf0*/  ULDC UR6, c[0x0][0x8e0] ;  /* 0x0002380000067ab9 */ /* 0x000fe20000000800 */
[----:B------:R-:W-:Y:S01]  /*7d00*/  LOP3.LUT R6, R15, UR17, RZ, 0xc0, !PT ;  /* 0x000000110f067c12 */ /* 0x000fe2000f8ec0ff */
[----:B------:R-:W-:Y:S02]  /*7d10*/  ULDC UR7, c[0x0][0x8b8] ;  /* 0x00022e0000077ab9 */ /* 0x000fe40000000800 */
[----:B------:R-:W-:Y:S02]  /*7d20*/  IMAD.MOV R4, RZ, RZ, -R5 ;  /* 0x000000ffff047224 */ /* 0x000fe400078e0a05 */
[----:B------:R-:W-:-:S02]  /*7d30*/  IMAD R20, R5, UR19, R20 ;  /* 0x0000001305147c24 */ /* 0x000fc4000f8e0214 */
[----:B---3--:R-:W-:Y:S02]  /*7d40*/  @P0 IMAD R13, R21, R24, R12 ;  /* 0x00000018150d0224 */ /* 0x008fe400078e020c */
[----:B------:R-:W-:Y:S01]  /*7d50*/  IMAD R19, R4, UR6, R19 ;  /* 0x0000000604137c24 */ /* 0x000fe2000f8e0213 */
[----:B------:R-:W-:Y:S01]  /*7d60*/  ULDC UR6, c[0x0][0x8a8] ;  /* 0x00022a0000067ab9 */ /* 0x000fe20000000800 */
[----:B------:R-:W-:Y:S02]  /*7d70*/  IMAD R20, R20, UR7, R13 ;  /* 0x0000000714147c24 */ /* 0x000fe4000f8e020d */
[----:B------:R-:W-:Y:S02]  /*7d80*/  IMAD R19, R19, UR6, R6 ;  /* 0x0000000613137c24 */ /* 0x000fe4000f8e0206 */
[----:B------:R-:W-:Y:S02]  /*7d90*/  IMAD.MOV.U32 R4, RZ, RZ, 0x1 ;  /* 0x00000001ff047424 */ /* 0x000fe400078e00ff */
[----:B------:R-:W-:Y:S01]  /*7da0*/  IMAD.MOV.U32 R12, RZ, RZ, R14 ;  /* 0x000000ffff0c7224 */ /* 0x000fe200078e000e */
[----:B------:R-:W-:-:S02]  /*7db0*/  SEL R13, R19, R20, !P0 ;  /* 0x00000014130d7207 */ /* 0x000fc40004000000 */
[----:B------:R-:W-:-:S07]  /*7dc0*/  SEL R20, R20, R19, !P0 ;  /* 0x0000001314147207 */ /* 0x000fce0004000000 */
.L_x_158:
[----:B------:R-:W-:Y:S05]  /*7dd0*/  BSYNC B1 ;  /* 0x0000000000017941 */ /* 0x000fea0003800000 */
.L_x_157:
[----:B------:R-:W-:-:S13]  /*7de0*/  LOP3.LUT P0, RZ, R4, 0xff, RZ, 0xc0, !PT ;  /* 0x000000ff04ff7812 */ /* 0x000fda000780c0ff */
[----:B------:R-:W-:Y:S05]  /*7df0*/  @P0 BRA `(.L_x_161) ;  /* 0xfffffff400400947 */ /* 0x000fea000383ffff */
[----:B------:R-:W-:Y:S05]  /*7e00*/  BSYNC B0 ;  /* 0x0000000000007941 */ /* 0x000fea0003800000 */
.L_x_150:
[----:B------:R-:W-:-:S03]  /*7e10*/  UMOV UR6, 0xffffffff ;  /* 0xffffffff00067882 */ /* 0x000fc60000000000 */
[----:B------:R-:W-:Y:S05]  /*7e20*/  BRA.DIV UR6, `(.L_x_162) ;  /* 0x0000000a061c7947 */ /* 0x000fea000b800000 */
[----:B------:R-:W-:-:S13]  /*7e30*/  ELECT P6, URZ, PT ;  /* 0x00000000003f782f */ /* 0x000fda00038c0000 */
.L_x_185:
[----:B------:R-:W-:Y:S05]  /*7e40*/  @!P6 BRA `(.L_x_13) ;  /* 0x0000000000a4e947 */ /* 0x000fea0003800000 */
[----:B------:R-:W-:-:S04]  /*7e50*/  LOP3.LUT R22, R22, 0x2, RZ, 0xfc, !PT ;  /* 0x0000000216167812 */ /* 0x000fc800078efcff */
[----:B------:R-:W-:-:S13]  /*7e60*/  ISETP.NE.AND P0, PT, R22, 0x3, PT ;  /* 0x000000031600780c */ /* 0x000fda0003f05270 */
[----:B------:R-:W-:Y:S05]  /*7e70*/  @!P0 BRA `(.L_x_163) ;  /* 0x0000000000048947 */ /* 0x000fea0003800000 */
[----:B-1----:R-:W-:Y:S01]  /*7e80*/  BPT.TRAP 0x1 ;  /* 0x000000040000795c */ /* 0x002fe20000300000 */
.L_x_163:
[----:B------:R-:W2:Y:S01]  /*7e90*/  S2R R3, SR_CgaCtaId ;  /* 0x0000000000037919 */ /* 0x000ea20000008800 */
[----:B------:R-:W-:Y:S02]  /*7ea0*/  MOV R0, 0x400 ;  /* 0x0000040000007802 */ /* 0x000fe40000000f00 */
[----:B------:R-:W-:Y:S02]  /*7eb0*/  SHF.L.U32 R2, R10, 0x1f, RZ ;  /* 0x0000001f0a027819 */ /* 0x000fe400000006ff */
[----:B--2---:R-:W-:-:S05]  /*7ec0*/  LEA R0, R3, R0, 0x18 ;  /* 0x0000000003007211 */ /* 0x004fca00078ec0ff */
[----:B------:R-:W-:-:S04]  /*7ed0*/  VIADD R0, R0, 0x20 ;  /* 0x0000002000007836 */ /* 0x000fc80000000000 */
[C---:B------:R-:W-:Y:S02]  /*7ee0*/  IMAD R5, R9.reuse, 0x8, R0 ;  /* 0x0000000809057824 */ /* 0x040fe400078e0200 */
[----:B------:R-:W-:Y:S02]  /*7ef0*/  VIADD R9, R9, 0x1 ;  /* 0x0000000109097836 */ /* 0x000fe40000000000 */
[----:B------:R-:W2:Y:S03]  /*7f00*/  SYNCS.PHASECHK.TRANS64.TRYWAIT P0, [R5+URZ], R2 ;  /* 0x00000002050075a7 */ /* 0x000ea6000800017f */
[----:B------:R-:W-:-:S04]  /*7f10*/  ISETP.NE.AND P1, PT, R9, 0x4, PT ;  /* 0x000000040900780c */ /* 0x000fc80003f25270 */
[----:B------:R-:W-:Y:S02]  /*7f20*/  SEL R3, RZ, 0x1, P1 ;  /* 0x00000001ff037807 */ /* 0x000fe40000800000 */
[----:B------:R-:W-:Y:S02]  /*7f30*/  SEL R9, R9, RZ, P1 ;  /* 0x000000ff09097207 */ /* 0x000fe40000800000 */
[----:B------:R-:W-:Y:S02]  /*7f40*/  LOP3.LUT R10, R10, R3, RZ, 0x3c, !PT ;  /* 0x000000030a0a7212 */ /* 0x000fe400078e3cff */
[----:B------:R-:W-:Y:S02]  /*7f50*/  LEA R7, R9, R0, 0x3 ;  /* 0x0000000009077211 */ /* 0x000fe400078e18ff */
[----:B------:R-:W-:Y:S01]  /*7f60*/  SHF.L.U32 R4, R10, 0x1f, RZ ;  /* 0x0000001f0a047819 */ /* 0x000fe200000006ff */
[----:B--2---:R-:W-:Y:S06]  /*7f70*/  @!P0 BRA `(.L_x_164) ;  /* 0x0000000400e88947 */ /* 0x004fec0003800000 */
.L_x_186:
[----:B------:R-:W3:Y:S01]  /*7f80*/  SYNCS.PHASECHK.TRANS64.TRYWAIT P0, [R7+URZ], R4 ;  /* 0x00000004070075a7 */ /* 0x000ee2000800017f */
[----:B--2---:R-:W-:-:S05]  /*7f90*/  VIADD R2, R9, 0x1 ;  /* 0x0000000109027836 */ /* 0x004fca0000000000 */
[----:B------:R-:W-:-:S04]  /*7fa0*/  ISETP.NE.AND P1, PT, R2, 0x4, PT ;  /* 0x000000040200780c */ /* 0x000fc80003f25270 */
[----:B------:R-:W-:Y:S02]  /*7fb0*/  SEL R3, RZ, 0x1, P1 ;  /* 0x00000001ff037807 */ /* 0x000fe40000800000 */
[----:B------:R-:W-:Y:S02]  /*7fc0*/  SEL R9, R2, RZ, P1 ;  /* 0x000000ff02097207 */ /* 0x000fe40000800000 */
[----:B------:R-:W-:-:S03]  /*7fd0*/  LOP3.LUT R11, R10, R3, RZ, 0x3c, !PT ;  /* 0x000000030a0b7212 */ /* 0x000fc600078e3cff */
[----:B------:R-:W-:Y:S01]  /*7fe0*/  IMAD R6, R9, 0x8, R0 ;  /* 0x0000000809067824 */ /* 0x000fe200078e0200 */
[----:B------:R-:W-:Y:S01]  /*7ff0*/  SHF.L.U32 R5, R11, 0x1f, RZ ;  /* 0x0000001f0b057819 */ /* 0x000fe200000006ff */
[----:B---3--:R-:W-:Y:S06]  /*8000*/  @!P0 BRA `(.L_x_165) ;  /* 0x0000000400d88947 */ /* 0x008fec0003800000 */
.L_x_187:
[----:B------:R-:W3:Y:S01]  /*8010*/  SYNCS.PHASECHK.TRANS64.TRYWAIT P0, [R6+URZ], R5 ;  /* 0x00000005060075a7 */ /* 0x000ee2000800017f */
[----:B------:R-:W-:-:S05]  /*8020*/  VIADD R2, R9, 0x1 ;  /* 0x0000000109027836 */ /* 0x000fca0000000000 */
[----:B------:R-:W-:-:S04]  /*8030*/  ISETP.NE.AND P1, PT, R2, 0x4, PT ;  /* 0x000000040200780c */ /* 0x000fc80003f25270 */
[----:B--2---:R-:W-:Y:S02]  /*8040*/  SEL R4, RZ, 0x1, P1 ;  /* 0x00000001ff047807 */ /* 0x004fe40000800000 */
[----:B------:R-:W-:Y:S02]  /*8050*/  SEL R3, R2, RZ, P1 ;  /* 0x000000ff02037207 */ /* 0x000fe40000800000 */
[----:B------:R-:W-:Y:S01]  /*8060*/  LOP3.LUT R4, R11, R4, RZ, 0x3c, !PT ;  /* 0x000000040b047212 */ /* 0x000fe200078e3cff */
[----:B---3--:R-:W-:Y:S06]  /*8070*/  @!P0 BRA `(.L_x_166) ;  /* 0x0000000400d08947 */ /* 0x008fec0003800000 */
.L_x_188:
[----:B------:R-:W-:Y:S01]  /*8080*/  IMAD R3, R3, 0x8, R0 ;  /* 0x0000000803037824 */ /* 0x000fe200078e0200 */
[----:B------:R-:W-:-:S07]  /*8090*/  SHF.L.U32 R0, R4, 0x1f, RZ ;  /* 0x0000001f04007819 */ /* 0x000fce00000006ff */
.L_x_167:
[----:B---3--:R3:W4:Y:S02]  /*80a0*/  SYNCS.PHASECHK.TRANS64.TRYWAIT P0, [R3+URZ], R0 ;  /* 0x00000000030075a7 */ /* 0x008724000800017f */
[----:B----4-:R-:W-:Y:S05]  /*80b0*/  @!P0 NANOSLEEP.SYNCS 0x989680 ;  /* 0x009896800000895d */ /* 0x010fea0003900000 */
[----:B------:R-:W4:Y:S02]  /*80c0*/  @!P0 SYNCS.PHASECHK.TRANS64 P0, [R3+URZ], R0 ;  /* 0x00000000030085a7 */ /* 0x000f24000800007f */
[----:B----4-:R-:W-:Y:S05]  /*80d0*/  @!P0 BRA `(.L_x_167) ;  /* 0xfffffffc00f08947 */ /* 0x010fea000383ffff */
.L_x_13:
[----:B-1----:R-:W-:Y:S05]  /*80e0*/  BSYNC B6 ;  /* 0x0000000000067941 */ /* 0x002fea0003800000 */
.L_x_11:
[----:B------:R-:W-:Y:S05]  /*80f0*/  EXIT ;  /* 0x000000000000794d */ /* 0x000fea0003800000 */
.L_x_26:
[----:B------:R1:W1:Y:S02]  /*8100*/  SYNCS.PHASECHK.TRANS64.TRYWAIT P1, [R3+URZ], R0 ;  /* 0x00000000030075a7 */ /* 0x000264000802017f */
[----:B-1----:R-:W-:Y:S05]  /*8110*/  @!P1 NANOSLEEP.SYNCS 0x989680 ;  /* 0x009896800000995d */ /* 0x002fea0003900000 */
[----:B------:R-:W1:Y:S02]  /*8120*/  @!P1 SYNCS.PHASECHK.TRANS64 P1, [R3+URZ], R0 ;  /* 0x00000000030095a7 */ /* 0x000e64000802007f */
[----:B-1----:R-:W-:Y:S05]  /*8130*/  @!P1 BRA `(.L_x_26) ;  /* 0xfffffffc00f09947 */ /* 0x002fea000383ffff */
[----:B------:R-:W-:Y:S05]  /*8140*/  BRA `(.L_x_25) ;  /* 0xffffff9800287947 */ /* 0x000fea000383ffff */
.L_x_31:
[----:B---3--:R-:W-:-:S04]  /*8150*/  IMAD.U32 R5, RZ, RZ, UR4 ;  /* 0x00000004ff057e24 */ /* 0x008fc8000f8e00ff */
[----:B------:R3:W4:Y:S03]  /*8160*/  SYNCS.PHASECHK.TRANS64.TRYWAIT P1, [R5+URZ], R4 ;  /* 0x00000004050075a7 */ /* 0x000726000802017f */
[----:B----4-:R-:W-:Y:S05]  /*8170*/  @!P1 NANOSLEEP.SYNCS 0x989680 ;  /* 0x009896800000995d */ /* 0x010fea0003900000 */
[----:B------:R-:W4:Y:S02]  /*8180*/  @!P1 SYNCS.PHASECHK.TRANS64 P1, [R5+URZ], R4 ;  /* 0x00000004050095a7 */ /* 0x000f24000802007f */
[----:B----4-:R-:W-:Y:S05]  /*8190*/  @!P1 BRA `(.L_x_31) ;  /* 0xfffffffc00ec9947 */ /* 0x010fea000383ffff */
[----:B------:R-:W-:Y:S05]  /*81a0*/  BRA `(.L_x_30) ;  /* 0xffffff9c005c7947 */ /* 0x000fea000383ffff */
.L_x_55:
[----:B-1----:R-:W-:-:S04]  /*81b0*/  IMAD.U32 R5, RZ, RZ, UR53 ;  /* 0x00000035ff057e24 */ /* 0x002fc8000f8e00ff */
[----:B------:R1:W3:Y:S03]  /*81c0*/  SYNCS.PHASECHK.TRANS64.TRYWAIT P2, [R5+URZ+0x40], R4 ;  /* 0x00004004050075a7 */ /* 0x0002e6000804017f */
[----:B---3--:R-:W-:Y:S05]  /*81d0*/  @!P2 NANOSLEEP.SYNCS 0x989680 ;  /* 0x009896800000a95d */ /* 0x008fea0003900000 */
[----:B------:R-:W3:Y:S02]  /*81e0*/  @!P2 SYNCS.PHASECHK.TRANS64 P2, [R5+URZ+0x40], R4 ;  /* 0x000040040500a5a7 */ /* 0x000ee4000804007f */
[----:B---3--:R-:W-:Y:S05]  /*81f0*/  @!P2 BRA `(.L_x_55) ;  /* 0xfffffffc00eca947 */ /* 0x008fea000383ffff */
[----:B------:R-:W-:Y:S05]  /*8200*/  BRA `(.L_x_168) ;  /* 0xffffffac00d47947 */ /* 0x000fea000383ffff */
.L_x_66:
[----:B-1----:R1:W3:Y:S02]  /*8210*/  SYNCS.PHASECHK.TRANS64.TRYWAIT P4, [R14+URZ+0x40], R15 ;  /* 0x0000400f0e0075a7 */ /* 0x0022e4000808017f */
[----:B---3--:R-:W-:Y:S05]  /*8220*/  @!P4 NANOSLEEP.SYNCS 0x989680 ;  /* 0x009896800000c95d */ /* 0x008fea0003900000 */
[----:B------:R-:W3:Y:S02]  /*8230*/  @!P4 SYNCS.PHASECHK.TRANS64 P4, [R14+URZ+0x40], R15 ;  /* 0x0000400f0e00c5a7 */ /* 0x000ee4000808007f */
[----:B---3--:R-:W-:Y:S05]  /*8240*/  @!P4 BRA `(.L_x_66) ;  /* 0xfffffffc00f0c947 */ /* 0x008fea000383ffff */
[----:B------:R-:W-:Y:S05]  /*8250*/  BRA `(.L_x_169) ;  /* 0xffffffb8001c7947 */ /* 0x000fea000383ffff */
.L_x_76:
[----:B-1----:R1:W3:Y:S02]  /*8260*/  SYNCS.PHASECHK.TRANS64.TRYWAIT P4, [R14+URZ+0x40], R15 ;  /* 0x0000400f0e0075a7 */ /* 0x0022e4000808017f */
[----:B---3--:R-:W-:Y:S05]  /*8270*/  @!P4 NANOSLEEP.SYNCS 0x989680 ;  /* 0x009896800000c95d */ /* 0x008fea0003900000 */
[----:B------:R-:W3:Y:S02]  /*8280*/  @!P4 SYNCS.PHASECHK.TRANS64 P4, [R14+URZ+0x40], R15 ;  /* 0x0000400f0e00c5a7 */ /* 0x000ee4000808007f */
[----:B---3--:R-:W-:Y:S05]  /*8290*/  @!P4 BRA `(.L_x_76) ;  /* 0xfffffffc00f0c947 */ /* 0x008fea000383ffff */
[----:B------:R-:W-:Y:S05]  /*82a0*/  BRA `(.L_x_170) ;  /* 0xffffffbc00d87947 */ /* 0x000fea000383ffff */
.L_x_86:
[----:B-1----:R1:W3:Y:S02]  /*82b0*/  SYNCS.PHASECHK.TRANS64.TRYWAIT P3, [R14+URZ+0x40], R13 ;  /* 0x0000400d0e0075a7 */ /* 0x0022e4000806017f */
[----:B---3--:R-:W-:Y:S05]  /*82c0*/  @!P3 NANOSLEEP.SYNCS 0x989680 ;  /* 0x009896800000b95d */ /* 0x008fea0003900000 */
[----:B------:R-:W3:Y:S02]  /*82d0*/  @!P3 SYNCS.PHASECHK.TRANS64 P3, [R14+URZ+0x40], R13 ;  /* 0x0000400d0e00b5a7 */ /* 0x000ee4000806007f */
[----:B---3--:R-:W-:Y:S05]  /*82e0*/  @!P3 BRA `(.L_x_86) ;  /* 0xfffffffc00f0b947 */ /* 0x008fea000383ffff */
[----:B------:R-:W-:Y:S05]  /*82f0*/  BRA `(.L_x_171) ;  /* 0xffffffc4009c7947 */ /* 0x000fea000383ffff */
.L_x_106:
[----:B-1----:R-:W-:-:S04]  /*8300*/  IMAD.U32 R3, RZ, RZ, UR4 ;  /* 0x00000004ff037e24 */ /* 0x002fc8000f8e00ff */
[----:B------:R1:W2:Y:S03]  /*8310*/  SYNCS.PHASECHK.TRANS64.TRYWAIT P0, [R3+URZ+0x88], R0 ;  /* 0x00008800030075a7 */ /* 0x0002a6000800017f */
[----:B--2---:R-:W-:Y:S05]  /*8320*/  @!P0 NANOSLEEP.SYNCS 0x989680 ;  /* 0x009896800000895d */ /* 0x004fea0003900000 */
[----:B------:R-:W2:Y:S02]  /*8330*/  @!P0 SYNCS.PHASECHK.TRANS64 P0, [R3+URZ+0x88], R0 ;  /* 0x00008800030085a7 */ /* 0x000ea4000800007f */
[----:B--2---:R-:W-:Y:S05]  /*8340*/  @!P0 BRA `(.L_x_106) ;  /* 0xfffffffc00ec8947 */ /* 0x004fea000383ffff */
[----:B------:R-:W-:Y:S05]  /*8350*/  BRA `(.L_x_105) ;  /* 0xffffffd800fc7947 */ /* 0x000fea000383ffff */
.L_x_115:
[----:B-1----:R-:W-:-:S04]  /*8360*/  IMAD.U32 R5, RZ, RZ, UR4 ;  /* 0x00000004ff057e24 */ /* 0x002fc8000f8e00ff */
[----:B------:R1:W2:Y:S03]  /*8370*/  SYNCS.PHASECHK.TRANS64.TRYWAIT P1, [R5+URZ+0x60], R4 ;  /* 0x00006004050075a7 */ /* 0x0002a6000802017f */
[----:B--2---:R-:W-:Y:S05]  /*8380*/  @!P1 NANOSLEEP.SYNCS 0x989680 ;  /* 0x009896800000995d */ /* 0x004fea0003900000 */
[----:B------:R-:W2:Y:S02]  /*8390*/  @!P1 SYNCS.PHASECHK.TRANS64 P1, [R5+URZ+0x60], R4 ;  /* 0x00006004050095a7 */ /* 0x000ea4000802007f */
[----:B--2---:R-:W-:Y:S05]  /*83a0*/  @!P1 BRA `(.L_x_115) ;  /* 0xfffffffc00ec9947 */ /* 0x004fea000383ffff */
[----:B------:R-:W-:Y:S05]  /*83b0*/  BRA `(.L_x_172) ;  /* 0xffffffdc00e47947 */ /* 0x000fea000383ffff */
.L_x_121:
[----:B-12---:R-:W-:-:S04]  /*83c0*/  IMAD.U32 R5, RZ, RZ, UR4 ;  /* 0x00000004ff057e24 */ /* 0x006fc8000f8e00ff */
[----:B------:R1:W2:Y:S03]  /*83d0*/  SYNCS.PHASECHK.TRANS64.TRYWAIT P1, [R5+URZ+0x68], R4 ;  /* 0x00006804050075a7 */ /* 0x0002a6000802017f */
[----:B--2---:R-:W-:Y:S05]  /*83e0*/  @!P1 NANOSLEEP.SYNCS 0x989680 ;  /* 0x009896800000995d */ /* 0x004fea0003900000 */
[----:B------:R-:W2:Y:S02]  /*83f0*/  @!P1 SYNCS.PHASECHK.TRANS64 P1, [R5+URZ+0x68], R4 ;  /* 0x00006804050095a7 */ /* 0x000ea4000802007f */
[----:B--2---:R-:W-:Y:S05]  /*8400*/  @!P1 BRA `(.L_x_121) ;  /* 0xfffffffc00ec9947 */ /* 0x004fea000383ffff */
[----:B------:R-:W-:Y:S05]  /*8410*/  BRA `(.L_x_173) ;  /* 0xffffffe0002c7947 */ /* 0x000fea000383ffff */
.L_x_127:
[----:B-123--:R-:W-:-:S04]  /*8420*/  IMAD.U32 R5, RZ, RZ, UR4 ;  /* 0x00000004ff057e24 */ /* 0x00efc8000f8e00ff */
[----:B------:R1:W2:Y:S03]  /*8430*/  SYNCS.PHASECHK.TRANS64.TRYWAIT P1, [R5+URZ+0x70], R4 ;  /* 0x00007004050075a7 */ /* 0x0002a6000802017f */
[----:B--2---:R-:W-:Y:S05]  /*8440*/  @!P1 NANOSLEEP.SYNCS 0x989680 ;  /* 0x009896800000995d */ /* 0x004fea0003900000 */
[----:B------:R-:W2:Y:S02]  /*8450*/  @!P1 SYNCS.PHASECHK.TRANS64 P1, [R5+URZ+0x70], R4 ;  /* 0x00007004050095a7 */ /* 0x000ea4000802007f */
[----:B--2---:R-:W-:Y:S05]  /*8460*/  @!P1 BRA `(.L_x_127) ;  /* 0xfffffffc00ec9947 */ /* 0x004fea000383ffff */
[----:B------:R-:W-:Y:S05]  /*8470*/  BRA `(.L_x_174) ;  /* 0xffffffe000807947 */ /* 0x000fea000383ffff */
.L_x_133:
[----:B-1234-:R-:W-:-:S04]  /*8480*/  IMAD.U32 R5, RZ, RZ, UR4 ;  /* 0x00000004ff057e24 */ /* 0x01efc8000f8e00ff */
[----:B------:R1:W2:Y:S03]  /*8490*/  SYNCS.PHASECHK.TRANS64.TRYWAIT P1, [R5+URZ+0x78], R4 ;  /* 0x00007804050075a7 */ /* 0x0002a6000802017f */
[----:B--2---:R-:W-:Y:S05]  /*84a0*/  @!P1 NANOSLEEP.SYNCS 0x989680 ;  /* 0x009896800000995d */ /* 0x004fea0003900000 */
[----:B------:R-:W2:Y:S02]  /*84b0*/  @!P1 SYNCS.PHASECHK.TRANS64 P1, [R5+URZ+0x78], R4 ;  /* 0x00007804050095a7 */ /* 0x000ea4000802007f */
[----:B--2---:R-:W-:Y:S05]  /*84c0*/  @!P1 BRA `(.L_x_133) ;  /* 0xfffffffc00ec9947 */ /* 0x004fea000383ffff */
[----:B------:R-:W-:Y:S05]  /*84d0*/  BRA `(.L_x_175) ;  /* 0xffffffe000cc7947 */ /* 0x000fea000383ffff */
.L_x_143:
[----:B-1----:R1:W2:Y:S02]  /*84e0*/  SYNCS.PHASECHK.TRANS64.TRYWAIT P0, [R3+URZ+0x60], R2 ;  /* 0x00006002030075a7 */ /* 0x0022a4000800017f */
[----:B--2---:R-:W-:Y:S05]  /*84f0*/  @!P0 NANOSLEEP.SYNCS 0x989680 ;  /* 0x009896800000895d */ /* 0x004fea0003900000 */
[----:B------:R-:W2:Y:S02]  /*8500*/  @!P0 SYNCS.PHASECHK.TRANS64 P0, [R3+URZ+0x60], R2 ;  /* 0x00006002030085a7 */ /* 0x000ea4000800007f */
[----:B--2---:R-:W-:Y:S05]  /*8510*/  @!P0 BRA `(.L_x_143) ;  /* 0xfffffffc00f08947 */ /* 0x004fea000383ffff */
[----:B------:R-:W-:Y:S05]  /*8520*/  BRA `(.L_x_176) ;  /* 0xffffffe800c47947 */ /* 0x000fea000383ffff */
.L_x_145:
[----:B--2---:R2:W1:Y:S02]  /*8530*/  SYNCS.PHASECHK.TRANS64.TRYWAIT P0, [R3+URZ+0x68], R2 ;  /* 0x00006802030075a7 */ /* 0x004464000800017f */
[----:B-1----:R-:W-:Y:S05]  /*8540*/  @!P0 NANOSLEEP.SYNCS 0x989680 ;  /* 0x009896800000895d */ /* 0x002fea0003900000 */
[----:B------:R-:W1:Y:S02]  /*8550*/  @!P0 SYNCS.PHASECHK.TRANS64 P0, [R3+URZ+0x68], R2 ;  /* 0x00006802030085a7 */ /* 0x000e64000800007f */
[----:B-1----:R-:W-:Y:S05]  /*8560*/  @!P0 BRA `(.L_x_145) ;  /* 0xfffffffc00f08947 */ /* 0x002fea000383ffff */
[----:B------:R-:W-:Y:S05]  /*8570*/  BRA `(.L_x_177) ;  /* 0xffffffe800c07947 */ /* 0x000fea000383ffff */
.L_x_147:
[----:B------:R1:W1:Y:S02]  /*8580*/  SYNCS.PHASECHK.TRANS64.TRYWAIT P0, [R3+URZ+0x70], R2 ;  /* 0x00007002030075a7 */ /* 0x000264000800017f */
[----:B-1----:R-:W-:Y:S05]  /*8590*/  @!P0 NANOSLEEP.SYNCS 0x989680 ;  /* 0x009896800000895d */ /* 0x002fea0003900000 */
[----:B------:R-:W1:Y:S02]  /*85a0*/  @!P0 SYNCS.PHASECHK.TRANS64 P0, [R3+URZ+0x70], R2 ;  /* 0x00007002030085a7 */ /* 0x000e64000800007f */
[----:B-1----:R-:W-:Y:S05]  /*85b0*/  @!P0 BRA `(.L_x_147) ;  /* 0xfffffffc00f08947 */ /* 0x002fea000383ffff */
[----:B------:R-:W-:Y:S05]  /*85c0*/  BRA `(.L_x_178) ;  /* 0xffffffe800bc7947 */ /* 0x000fea000383ffff */
.L_x_151:
[----:B------:R-:W-:Y:S01]  /*85d0*/  BSSY B1, `(.L_x_179) ;  /* 0x0000006000017945 */ /* 0x000fe20003800000 */
[----:B------:R-:W-:-:S07]  /*85e0*/  IMAD.MOV.U32 R15, RZ, RZ, -0x1 ;  /* 0xffffffffff0f7424 */ /* 0x000fce00078e00ff */
[----:B------:R-:W-:Y:S05]  /*85f0*/  WARPSYNC.COLLECTIVE R15, `(.L_x_180) ;  /* 0x000000000f0c7348 */ /* 0x000fea0003c00000 */
[----:B------:R-:W-:Y:S02]  /*8600*/  ELECT P6, UR62, PT ;  /* 0x00000000003e782f */ /* 0x000fe400038c0000 */
[----:B------:R-:W-:Y:S01]  /*8610*/  MOV R14, UR62 ;  /* 0x0000003e000e7c02 */ /* 0x000fe20008000f00 */
[----:B------:R-:W-:Y:S10]  /*8620*/  ENDCOLLECTIVE ;  /* 0x000000000000791b */ /* 0x000ff40003800000 */
.L_x_180:
[----:B------:R-:W-:Y:S05]  /*8630*/  BSYNC B1 ;  /* 0x0000000000017941 */ /* 0x000fea0003800000 */
.L_x_179:
[----:B------:R-:W-:Y:S05]  /*8640*/  BRA `(.L_x_181) ;  /* 0xffffffec00387947 */ /* 0x000fea000383ffff */
.L_x_154:
[----:B-1----:R1:W2:Y:S02]  /*8650*/  SYNCS.PHASECHK.TRANS64.TRYWAIT P0, [R14+URZ+0x20], R7 ;  /* 0x000020070e0075a7 */ /* 0x0022a4000800017f */
[----:B--2---:R-:W-:Y:S05]  /*8660*/  @!P0 NANOSLEEP.SYNCS 0x989680 ;  /* 0x009896800000895d */ /* 0x004fea0003900000 */
[----:B------:R-:W2:Y:S02]  /*8670*/  @!P0 SYNCS.PHASECHK.TRANS64 P0, [R14+URZ+0x20], R7 ;  /* 0x000020070e0085a7 */ /* 0x000ea4000800007f */
[----:B--2---:R-:W-:Y:S05]  /*8680*/  @!P0 BRA `(.L_x_154) ;  /* 0xfffffffc00f08947 */ /* 0x004fea000383ffff */
[----:B------:R-:W-:Y:S05]  /*8690*/  BRA `(.L_x_182) ;  /* 0xffffffec00707947 */ /* 0x000fea000383ffff */
.L_x_162:
[----:B------:R-:W-:Y:S01]  /*86a0*/  BSSY B0, `(.L_x_183) ;  /* 0x0000006000007945 */ /* 0x000fe20003800000 */
[----:B------:R-:W-:-:S07]  /*86b0*/  IMAD.MOV.U32 R15, RZ, RZ, -0x1 ;  /* 0xffffffffff0f7424 */ /* 0x000fce00078e00ff */
[----:B-1----:R-:W-:Y:S05]  /*86c0*/  WARPSYNC.COLLECTIVE R15, `(.L_x_184) ;  /* 0x000000000f0c7348 */ /* 0x002fea0003c00000 */
[----:B------:R-:W-:Y:S02]  /*86d0*/  ELECT P6, UR62, PT ;  /* 0x00000000003e782f */ /* 0x000fe400038c0000 */
[----:B------:R-:W-:Y:S01]  /*86e0*/  MOV R14, UR62 ;  /* 0x0000003e000e7c02 */ /* 0x000fe20008000f00 */
[----:B-1----:R-:W-:Y:S10]  /*86f0*/  ENDCOLLECTIVE ;  /* 0x000000000000791b */ /* 0x002ff40003800000 */
.L_x_184:
[----:B------:R-:W-:Y:S05]  /*8700*/  BSYNC B0 ;  /* 0x0000000000007941 */ /* 0x000fea0003800000 */
.L_x_183:
[----:B------:R-:W-:Y:S05]  /*8710*/  BRA `(.L_x_185) ;  /* 0xfffffff400c87947 */ /* 0x000fea000383ffff */
.L_x_164:
[----:B--2---:R2:W3:Y:S02]  /*8720*/  SYNCS.PHASECHK.TRANS64.TRYWAIT P0, [R5+URZ], R2 ;  /* 0x00000002050075a7 */ /* 0x0044e4000800017f */
[----:B---3--:R-:W-:Y:S05]  /*8730*/  @!P0 NANOSLEEP.SYNCS 0x989680 ;  /* 0x009896800000895d */ /* 0x008fea0003900000 */
[----:B------:R-:W3:Y:S02]  /*8740*/  @!P0 SYNCS.PHASECHK.TRANS64 P0, [R5+URZ], R2 ;  /* 0x00000002050085a7 */ /* 0x000ee4000800007f */
[----:B---3--:R-:W-:Y:S05]  /*8750*/  @!P0 BRA `(.L_x_164) ;  /* 0xfffffffc00f08947 */ /* 0x008fea000383ffff */
[----:B------:R-:W-:Y:S05]  /*8760*/  BRA `(.L_x_186) ;  /* 0xfffffff800047947 */ /* 0x000fea000383ffff */
.L_x_165:
[----:B--2---:R2:W3:Y:S02]  /*8770*/  SYNCS.PHASECHK.TRANS64.TRYWAIT P0, [R7+URZ], R4 ;  /* 0x00000004070075a7 */ /* 0x0044e4000800017f */
[----:B---3--:R-:W-:Y:S05]  /*8780*/  @!P0 NANOSLEEP.SYNCS 0x989680 ;  /* 0x009896800000895d */ /* 0x008fea0003900000 */
[----:B------:R-:W3:Y:S02]  /*8790*/  @!P0 SYNCS.PHASECHK.TRANS64 P0, [R7+URZ], R4 ;  /* 0x00000004070085a7 */ /* 0x000ee4000800007f */
[----:B---3--:R-:W-:Y:S05]  /*87a0*/  @!P0 BRA `(.L_x_165) ;  /* 0xfffffffc00f08947 */ /* 0x008fea000383ffff */
[----:B------:R-:W-:Y:S05]  /*87b0*/  BRA `(.L_x_187) ;  /* 0xfffffff800147947 */ /* 0x000fea000383ffff */
.L_x_166:
[----:B--2---:R2:W3:Y:S02]  /*87c0*/  SYNCS.PHASECHK.TRANS64.TRYWAIT P0, [R6+URZ], R5 ;  /* 0x00000005060075a7 */ /* 0x0044e4000800017f */
[----:B---3--:R-:W-:Y:S05]  /*87d0*/  @!P0 NANOSLEEP.SYNCS 0x989680 ;  /* 0x009896800000895d */ /* 0x008fea0003900000 */
[----:B------:R-:W3:Y:S02]  /*87e0*/  @!P0 SYNCS.PHASECHK.TRANS64 P0, [R6+URZ], R5 ;  /* 0x00000005060085a7 */ /* 0x000ee4000800007f */
[----:B---3--:R-:W-:Y:S05]  /*87f0*/  @!P0 BRA `(.L_x_166) ;  /* 0xfffffffc00f08947 */ /* 0x008fea000383ffff */
[----:B------:R-:W-:Y:S05]  /*8800*/  BRA `(.L_x_188) ;  /* 0xfffffff8001c7947 */ /* 0x000fea000383ffff */
.L_x_189:
[----:B------:R-:W-:-:S00]  /*8810*/  BRA `(.L_x_189) ;  /* 0xfffffffc00fc7947 */ /* 0x000fc0000383ffff */
[----:B------:R-:W-:-:S00]  /*8820*/  NOP ;  /* 0x0000000000007918 */ /* 0x000fc00000000000 */
        /* <DEDUP_REMOVED lines=13> */
.L_x_190:


//--------------------- .nv.global.init           --------------------------
	.section	.nv.global.init,"aw",@progbits
.nv.global.init:
	.type		$str$22,@object
	.size		$str$22,($str$26 - $str$22)
$str$22:
        /*0000*/ 	.byte	0x6b, 0x5f, 0x74, 0x69, 0x6c, 0x65, 0x5f, 0x63, 0x6f, 0x75, 0x6e, 0x74, 0x20, 0x3e, 0x3d, 0x20
        /*0010*/ 	.byte	0x31, 0x00
	.type		$str$26,@object
	.size		$str$26,($str$27 - $str$26)
$str$26:
        /*0012*/ 	.byte	0x28, 0x61, 0x64, 0x64, 0x72, 0x65, 0x73, 0x73, 0x20, 0x26, 0x20, 0x6d, 0x61, 0x73, 0x6b, 0x29
        /*0022*/ 	.byte	0x20, 0x3d, 0x3d, 0x20, 0x30, 0x00
	.type		$str$27,@object
	.size		$str$27,($str$23 - $str$27)
$str$27:
        /*0028*/ 	.byte	0x2f, 0x74, 0x6d, 0x70, 0x2f, 0x63, 0x75, 0x74, 0x6c, 0x61, 0x73, 0x73, 0x5f, 0x73, 0x77, 0x65
        /*0038*/ 	.byte	0x65, 0x70, 0x5f, 0x73, 0x72, 0x63, 0x2f, 0x69, 0x6e, 0x63, 0x6c, 0x75, 0x64, 0x65, 0x2f, 0x63
        /*0048*/ 	.byte	0x75, 0x74, 0x65, 0x2f, 0x70, 0x6f, 0x69, 0x6e, 0x74, 0x65, 0x72, 0x5f, 0x66, 0x6c, 0x61, 0x67
        /*0058*/ 	.byte	0x67, 0x65, 0x64, 0x2e, 0x68, 0x70, 0x70, 0x00
	.type		$str$23,@object
	.size		$str$23,(__unnamed_2 - $str$23)
$str$23:
        /*0060*/ 	.byte	0x2f, 0x74, 0x6d, 0x70, 0x2f, 0x63, 0x75, 0x74, 0x6c, 0x61, 0x73, 0x73, 0x5f, 0x73, 0x77, 0x65
        /*0070*/ 	.byte	0x65, 0x70, 0x5f, 0x73, 0x72, 0x63, 0x2f, 0x69, 0x6e, 0x63, 0x6c, 0x75, 0x64, 0x65, 0x2f, 0x63
        /*0080*/ 	.byte	0x75, 0x74, 0x6c, 0x61, 0x73, 0x73, 0x2f, 0x67, 0x65, 0x6d, 0x6d, 0x2f, 0x63, 0x6f, 0x6c, 0x6c
        /*0090*/ 	.byte	0x65, 0x63, 0x74, 0x69, 0x76, 0x65, 0x2f, 0x73, 0x6d, 0x39, 0x30, 0x5f, 0x6d, 0x6d, 0x61, 0x5f
        /*00a0*/ 	.byte	0x74, 0x6d, 0x61, 0x5f, 0x67, 0x6d, 0x6d, 0x61, 0x5f, 0x73, 0x73, 0x5f, 0x77, 0x61, 0x72, 0x70
        /*00b0*/ 	.byte	0x73, 0x70, 0x65, 0x63, 0x69, 0x61, 0x6c, 0x69, 0x7a, 0x65, 0x64, 0x2e, 0x68, 0x70, 0x70, 0x00
	.type		__unnamed_2,@object
	.size		__unnamed_2,(__unnamed_1 - __unnamed_2)
__unnamed_2:
        /*00c0*/ 	.byte	0x61, 0x75, 0x74, 0x6f, 0x20, 0x63, 0x75, 0x74, 0x65, 0x3a, 0x3a, 0x61, 0x73, 0x5f, 0x70, 0x6f
        /* <DEDUP_REMOVED lines=27> */
        /*0280*/ 	.byte	0x36, 0x3e, 0x3e, 0x3e, 0x3e, 0x3e, 0x5d, 0x00
	.type		__unnamed_1,@object
	.size		__unnamed_1,(.L_0 - __unnamed_1)
__unnamed_1:
        /* <DEDUP_REMOVED lines=181> */
        /*0dd8*/ 	.byte	0x79, 0x5d, 0x00
.L_0:


//--------------------- .nv.shared._ZN7cutlass13device_kernelINS_4gemm6kernel13GemmUniversalIN4cute5tupleIJiiiiEEENS1_10collective13CollectiveMmaINS1_34MainloopSm90TmaGmmaWarpSpecializedILi4ENS5_IJNS4_1CILi2EEENSA_ILi1EEESC_EEENS1_35KernelTmaWarpSpecializedCooperativeEEENS5_IJNSA_ILi256EEENSA_ILi64EEESH_EEENS_6half_tENS5_IJlSC_lEEESJ_SK_NS4_8TiledMMAINS4_8MMA_AtomIJNS4_4SM904GMMA25MMA_64x64x16_F32F16F16_SSILNSO_5MajorE0ELSQ_0ELNSO_7ScaleInE1ELSR_1EEEEEENS4_6LayoutISD_NS5_IJSC_NSA_ILi0EEESV_EEEEENS5_IJNS4_10UnderscoreESY_SY_EEEEENS4_13SM90_TMA_LOADENS4_14ComposedLayoutINS4_7SwizzleILi3ELi4ELi3EEENS4_18smem_ptr_flag_bitsILi16EEENSU_INS5_IJNSA_ILi8EEESH_EEENS5_IJSH_SC_EEEEEEEvNS4_8identityENS4_23SM90_TMA_LOAD_MULTICASTES1B_vS1C_EENS_8epilogue10collective18CollectiveEpilogueINS1F_22Sm90TmaWarpSpecializedILi4ELi2ELi16ELb1ELb0EEEJSI_NS5_IJNSA_ILi128EEENSA_ILi32EEEEEESJ_SK_SJ_SK_NS1F_6fusion15FusionCallbacksIS1J_NS1N_17LinCombPerRowBiasISJ_fSJ_SJ_fLi8ELNS_15FloatRoundStyleE2EEESI_S1M_JEEES11_NS12_INS13_ILi2ELi4ELi3EEES16_NSU_INS5_IJS17_S1L_EEENS5_IJS1L_SC_EEEEEEENS4_17SM75_U32x4_LDSM_NENS4_14SM90_TMA_STOREES1X_NS4_17SM90_U32x4_STSM_NENS4_9Copy_AtomIJS20_SJ_EEEvEEEvvEEEEvNT_6ParamsE --------------------------
	.section	.nv.shared._ZN7cutlass13device_kernelINS_4gemm6kernel13GemmUniversalIN4cute5tupleIJiiiiEEENS1_10collective13CollectiveMmaINS1_34MainloopSm90TmaGmmaWarpSpecializedILi4ENS5_IJNS4_1CILi2EEENSA_ILi1EEESC_EEENS1_35KernelTmaWarpSpecializedCooperativeEEENS5_IJNSA_ILi256EEENSA_ILi64EEESH_EEENS_6half_tENS5_IJlSC_lEEESJ_SK_NS4_8TiledMMAINS4_8MMA_AtomIJNS4_4SM904GMMA25MMA_64x64x16_F32F16F16_SSILNSO_5MajorE0ELSQ_0ELNSO_7ScaleInE1ELSR_1EEEEEENS4_6LayoutISD_NS5_IJSC_NSA_ILi0EEESV_EEEEENS5_IJNS4_10UnderscoreESY_SY_EEEEENS4_13SM90_TMA_LOADENS4_14ComposedLayoutINS4_7SwizzleILi3ELi4ELi3EEENS4_18smem_ptr_flag_bitsILi16EEENSU_INS5_IJNSA_ILi8EEESH_EEENS5_IJSH_SC_EEEEEEEvNS4_8identityENS4_23SM90_TMA_LOAD_MULTICASTES1B_vS1C_EENS_8epilogue10collective18CollectiveEpilogueINS1F_22Sm90TmaWarpSpecializedILi4ELi2ELi16ELb1ELb0EEEJSI_NS5_IJNSA_ILi128EEENSA_ILi32EEEEEESJ_SK_SJ_SK_NS1F_6fusion15FusionCallbacksIS1J_NS1N_17LinCombPerRowBiasISJ_fSJ_SJ_fLi8ELNS_15FloatRoundStyleE2EEESI_S1M_JEEES11_NS12_INS13_ILi2ELi4ELi3EEES16_NSU_INS5_IJS17_S1L_EEENS5_IJS1L_SC_EEEEEEENS4_17SM75_U32x4_LDSM_NENS4_14SM90_TMA_STOREES1X_NS4_17SM90_U32x4_STSM_NENS4_9Copy_AtomIJS20_SJ_EEEvEEEvvEEEEvNT_6ParamsE,"aw",@nobits
	.sectionflags	@""
	.align	16
	.zero		1024


//--------------------- .nv.shared.reserved.0     --------------------------
	.section	.nv.shared.reserved.0,"aw",@nobits
	.weak		__nv_reservedSMEM_offset_0_alias
	.size		__nv_reservedSMEM_offset_0_alias, 0, 0
	.other		__nv_reservedSMEM_offset_0_alias,@"STO_CUDA_RESERVED_SHARED STV_DEFAULT"
__nv_reservedSMEM_offset_0_alias:
	.zero		0


//--------------------- .nv.global                --------------------------
	.section	.nv.global,"aw",@nobits
.nv.global:
	.type		_ZN39_INTERNAL_62e68d54_4_k_cu_074e1658_27124cute1_E,@object
	.size		_ZN39_INTERNAL_62e68d54_4_k_cu_074e1658_27124cute1_E,(_ZN39_INTERNAL_62e68d54_4_k_cu_074e1658_27124cuda3std3__45__cpo6cbeginE - _ZN39_INTERNAL_62e68d54_4_k_cu_074e1658_27124cute1_E)
_ZN39_INTERNAL_62e68d54_4_k_cu_074e1658_27124cute1_E:
	.zero		1
	.type		_ZN39_INTERNAL_62e68d54_4_k_cu_074e1658_27124cuda3std3__45__cpo6cbeginE,@object
	.size		_ZN39_INTERNAL_62e68d54_4_k_cu_074e1658_27124cuda3std3__45__cpo6cbeginE,(_ZN39_INTERNAL_62e68d54_4_k_cu_074e1658_27124cuda3std3__48in_placeE - _ZN39_INTERNAL_62e68d54_4_k_cu_074e1658_27124cuda3std3__45__cpo6cbeginE)
_ZN39_INTERNAL_62e68d54_4_k_cu_074e1658_27124cuda3std3__45__cpo6cbeginE:
	.zero		1
	.type		_ZN39_INTERNAL_62e68d54_4_k_cu_074e1658_27124cuda3std3__48in_placeE,@object
	.size		_ZN39_INTERNAL_62e68d54_4_k_cu_074e1658_27124cuda3std3__48in_placeE,(_ZN39_INTERNAL_62e68d54_4_k_cu_074e1658_27124cuda3std6ranges3__45__cpo9iter_moveE - _ZN39_INTERNAL_62e68d54_4_k_cu_074e1658_27124cuda3std3__48in_placeE)
_ZN39_INTERNAL_62e68d54_4_k_cu_074e1658_27124cuda3std3__48in_placeE:
	.zero		1
	.type		_ZN39_INTERNAL_62e68d54_4_k_cu_074e1658_27124cuda3std6ranges3__45__cpo9iter_moveE,@object
	.size		_ZN39_INTERNAL_62e68d54_4_k_cu_074e1658_27124cuda3std6ranges3__45__cpo9iter_moveE,(_ZN39_INTERNAL_62e68d54_4_k_cu_074e1658_27124cuda3std3__45__cpo5beginE - _ZN39_INTERNAL_62e68d54_4_k_cu_074e1658_27124cuda3std6ranges3__45__cpo9iter_moveE)
_ZN39_INTERNAL_62e68d54_4_k_cu_074e1658_27124cuda3std6ranges3__45__cpo9iter_moveE:
	.zero		1
	.type		_ZN39_INTERNAL_62e68d54_4_k_cu_074e1658_27124cuda3std3__45__cpo5beginE,@object
	.size		_ZN39_INTERNAL_62e68d54_4_k_cu_074e1658_27124cuda3std3__45__cpo5beginE,(_ZN39_INTERNAL_62e68d54_4_k_cu_074e1658_27124cuda3std3__441_GLOBAL__N__62e68d54_4_k_cu_074e1658_27126ignoreE - _ZN39_INTERNAL_62e68d54_4_k_cu_074e1658_27124cuda3std3__45__cpo5beginE)
_ZN39_INTERNAL_62e68d54_4_k_cu_074e1658_27124cuda3std3__45__cpo5beginE:
	.zero		1
	.type		_ZN39_INTERNAL_62e68d54_4_k_cu_074e1658_27124cuda3std3__441_GLOBAL__N__62e68d54_4_k_cu_074e1658_27126ignoreE,@object
	.size		_ZN39_INTERNAL_62e68d54_4_k_cu_074e1658_27124cuda3std3__441_GLOBAL__N__62e68d54_4_k_cu_074e1658_27126ignoreE,(_ZN39_INTERNAL_62e68d54_4_k_cu_074e1658_27124cute7productE - _ZN39_INTERNAL_62e68d54_4_k_cu_074e1658_27124cuda3std3__441_GLOBAL__N__62e68d54_4_k_cu_074e1658_27126ignoreE)
_ZN39_INTERNAL_62e68d54_4_k_cu_074e1658_27124cuda3std3__441_GLOBAL__N__62e68d54_4_k_cu_074e1658_27126ignoreE:
	.zero		1
	.type		_ZN39_INTERNAL_62e68d54_4_k_cu_074e1658_27124cute7productE,@object
	.size		_ZN39_INTERNAL_62e68d54_4_k_cu_074e1658_27124cute7productE,(_ZN39_INTERNAL_62e68d54_4_k_cu_074e1658_27124cuda3std3__45__cpo3endE - _ZN39_INTERNAL_62e68d54_4_k_cu_074e1658_27124cute7productE)
_ZN39_INTERNAL_62e68d54_4_k_cu_074e1658_27124cute7productE:
	.zero		1
	.type		_ZN39_INTERNAL_62e68d54_4_k_cu_074e1658_27124cuda3std3__45__cpo3endE,@object
	.size		_ZN39_INTERNAL_62e68d54_4_k_cu_074e1658_27124cuda3std3__45__cpo3endE,(_ZN39_INTERNAL_62e68d54_4_k_cu_074e1658_27124cuda3std3__419piecewise_constructE - _ZN39_INTERNAL_62e68d54_4_k_cu_074e1658_27124cuda3std3__45__cpo3endE)
_ZN39_INTERNAL_62e68d54_4_k_cu_074e1658_27124cuda3std3__45__cpo3endE:
	.zero		1
	.type		_ZN39_INTERNAL_62e68d54_4_k_cu_074e1658_27124cuda3std3__419piecewise_constructE,@object
	.size		_ZN39_INTERNAL_62e68d54_4_k_cu_074e1658_27124cuda3std3__419piecewise_constructE,(_ZN39_INTERNAL_62e68d54_4_k_cu_074e1658_27124cuda3std3__45__cpo4cendE - _ZN39_INTERNAL_62e68d54_4_k_cu_074e1658_27124cuda3std3__419piecewise_constructE)
_ZN39_INTERNAL_62e68d54_4_k_cu_074e1658_27124cuda3std3__419piecewise_constructE:
	.zero		1
	.type		_ZN39_INTERNAL_62e68d54_4_k_cu_074e1658_27124cuda3std3__45__cpo4cendE,@object
	.size		_ZN39_INTERNAL_62e68d54_4_k_cu_074e1658_27124cuda3std3__45__cpo4cendE,(_ZN39_INTERNAL_62e68d54_4_k_cu_074e1658_27124cuda3std6ranges3__45__cpo4swapE - _ZN39_INTERNAL_62e68d54_4_k_cu_074e1658_27124cuda3std3__45__cpo4cendE)
_ZN39_INTERNAL_62e68d54_4_k_cu_074e1658_27124cuda3std3__45__cpo4cendE:
	.zero		1
	.type		_ZN39_INTERNAL_62e68d54_4_k_cu_074e1658_27124cuda3std6ranges3__45__cpo4swapE,@object
	.size		_ZN39_INTERNAL_62e68d54_4_k_cu_074e1658_27124cuda3std6ranges3__45__cpo4swapE,(.L_9 - _ZN39_INTERNAL_62e68d54_4_k_cu_074e1658_27124cuda3std6ranges3__45__cpo4swapE)
_ZN39_INTERNAL_62e68d54_4_k_cu_074e1658_27124cuda3std6ranges3__45__cpo4swapE:
	.zero		1
.L_9:


//--------------------- .nv.constant0._ZN7cutlass13device_kernelINS_4gemm6kernel13GemmUniversalIN4cute5tupleIJiiiiEEENS1_10collective13CollectiveMmaINS1_34MainloopSm90TmaGmmaWarpSpecializedILi4ENS5_IJNS4_1CILi2EEENSA_ILi1EEESC_EEENS1_35KernelTmaWarpSpecializedCooperativeEEENS5_IJNSA_ILi256EEENSA_ILi64EEESH_EEENS_6half_tENS5_IJlSC_lEEESJ_SK_NS4_8TiledMMAINS4_8MMA_AtomIJNS4_4SM904GMMA25MMA_64x64x16_F32F16F16_SSILNSO_5MajorE0ELSQ_0ELNSO_7ScaleInE1ELSR_1EEEEEENS4_6LayoutISD_NS5_IJSC_NSA_ILi0EEESV_EEEEENS5_IJNS4_10UnderscoreESY_SY_EEEEENS4_13SM90_TMA_LOADENS4_14ComposedLayoutINS4_7SwizzleILi3ELi4ELi3EEENS4_18smem_ptr_flag_bitsILi16EEENSU_INS5_IJNSA_ILi8EEESH_EEENS5_IJSH_SC_EEEEEEEvNS4_8identityENS4_23SM90_TMA_LOAD_MULTICASTES1B_vS1C_EENS_8epilogue10collective18CollectiveEpilogueINS1F_22Sm90TmaWarpSpecializedILi4ELi2ELi16ELb1ELb0EEEJSI_NS5_IJNSA_ILi128EEENSA_ILi32EEEEEESJ_SK_SJ_SK_NS1F_6fusion15FusionCallbacksIS1J_NS1N_17LinCombPerRowBiasISJ_fSJ_SJ_fLi8ELNS_15FloatRoundStyleE2EEESI_S1M_JEEES11_NS12_INS13_ILi2ELi4ELi3EEES16_NSU_INS5_IJS17_S1L_EEENS5_IJS1L_SC_EEEEEEENS4_17SM75_U32x4_LDSM_NENS4_14SM90_TMA_STOREES1X_NS4_17SM90_U32x4_STSM_NENS4_9Copy_AtomIJS20_SJ_EEEvEEEvvEEEEvNT_6ParamsE --------------------------
	.section	.nv.constant0._ZN7cutlass13device_kernelINS_4gemm6kernel13GemmUniversalIN4cute5tupleIJiiiiEEENS1_10collective13CollectiveMmaINS1_34MainloopSm90TmaGmmaWarpSpecializedILi4ENS5_IJNS4_1CILi2EEENSA_ILi1EEESC_EEENS1_35KernelTmaWarpSpecializedCooperativeEEENS5_IJNSA_ILi256EEENSA_ILi64EEESH_EEENS_6half_tENS5_IJlSC_lEEESJ_SK_NS4_8TiledMMAINS4_8MMA_AtomIJNS4_4SM904GMMA25MMA_64x64x16_F32F16F16_SSILNSO_5MajorE0ELSQ_0ELNSO_7ScaleInE1ELSR_1EEEEEENS4_6LayoutISD_NS5_IJSC_NSA_ILi0EEESV_EEEEENS5_IJNS4_10UnderscoreESY_SY_EEEEENS4_13SM90_TMA_LOADENS4_14ComposedLayoutINS4_7SwizzleILi3ELi4ELi3EEENS4_18smem_ptr_flag_bitsILi16EEENSU_INS5_IJNSA_ILi8EEESH_EEENS5_IJSH_SC_EEEEEEEvNS4_8identityENS4_23SM90_TMA_LOAD_MULTICASTES1B_vS1C_EENS_8epilogue10collective18CollectiveEpilogueINS1F_22Sm90TmaWarpSpecializedILi4ELi2ELi16ELb1ELb0EEEJSI_NS5_IJNSA_ILi128EEENSA_ILi32EEEEEESJ_SK_SJ_SK_NS1F_6fusion15FusionCallbacksIS1J_NS1N_17LinCombPerRowBiasISJ_fSJ_SJ_fLi8ELNS_15FloatRoundStyleE2EEESI_S1M_JEEES11_NS12_INS13_ILi2ELi4ELi3EEES16_NSU_INS5_IJS17_S1L_EEENS5_IJS1L_SC_EEEEEEENS4_17SM75_U32x4_LDSM_NENS4_14SM90_TMA_STOREES1X_NS4_17SM90_U32x4_STSM_NENS4_9Copy_AtomIJS20_SJ_EEEvEEEvvEEEEvNT_6ParamsE,"a",@progbits
	.sectionflags	@""
	.align	4
.nv.constant0._ZN7cutlass13device_kernelINS_4gemm6kernel13GemmUniversalIN4cute5tupleIJiiiiEEENS1_10collective13CollectiveMmaINS1_34MainloopSm90TmaGmmaWarpSpecializedILi4ENS5_IJNS4_1CILi2EEENSA_ILi1EEESC_EEENS1_35KernelTmaWarpSpecializedCooperativeEEENS5_IJNSA_ILi256EEENSA_ILi64EEESH_EEENS_6half_tENS5_IJlSC_lEEESJ_SK_NS4_8TiledMMAINS4_8MMA_AtomIJNS4_4SM904GMMA25MMA_64x64x16_F32F16F16_SSILNSO_5MajorE0ELSQ_0ELNSO_7ScaleInE1ELSR_1EEEEEENS4_6LayoutISD_NS5_IJSC_NSA_ILi0EEESV_EEEEENS5_IJNS4_10UnderscoreESY_SY_EEEEENS4_13SM90_TMA_LOADENS4_14ComposedLayoutINS4_7SwizzleILi3ELi4ELi3EEENS4_18smem_ptr_flag_bitsILi16EEENSU_INS5_IJNSA_ILi8EEESH_EEENS5_IJSH_SC_EEEEEEEvNS4_8identityENS4_23SM90_TMA_LOAD_MULTICASTES1B_vS1C_EENS_8epilogue10collective18CollectiveEpilogueINS1F_22Sm90TmaWarpSpecializedILi4ELi2ELi16ELb1ELb0EEEJSI_NS5_IJNSA_ILi128EEENSA_ILi32EEEEEESJ_SK_SJ_SK_NS1F_6fusion15FusionCallbacksIS1J_NS1N_17LinCombPerRowBiasISJ_fSJ_SJ_fLi8ELNS_15FloatRoundStyleE2EEESI_S1M_JEEES11_NS12_INS13_ILi2ELi4ELi3EEES16_NSU_INS5_IJS17_S1L_EEENS5_IJS1L_SC_EEEEEEENS4_17SM75_U32x4_LDSM_NENS4_14SM90_TMA_STOREES1X_NS4_17SM90_U32x4_STSM_NENS4_9Copy_AtomIJS20_SJ_EEEvEEEvvEEEEvNT_6ParamsE:
	.zero		2432


//--------------------- SYMBOLS --------------------------

	.type		.nv.reservedSmem.offset0,@object
	.size		.nv.reservedSmem.offset0,0x4
	.type		__assertfail,@function
